// auto-generated by cutlass_sweep.gemm — config: {"arch": "sm_100", "cluster_m": 2, "cluster_n": 1, "dtype": "mxfp8_e4m3", "dtype_b": "mxfp8_e4m3", "layout": "nt", "stages": 0, "tile_k": 256, "tile_m": 256, "tile_n": 64}
#include "cutlass/cutlass.h"
#include "cutlass/gemm/collective/collective_builder.hpp"
#include "cutlass/gemm/device/gemm_universal_adapter.h"
#include "cutlass/gemm/kernel/gemm_universal.hpp"
#include "cutlass/epilogue/collective/collective_builder.hpp"

using ElemA = cutlass::mx_float8_t<cutlass::float_e4m3_t>;
using ElemB = cutlass::mx_float8_t<cutlass::float_e4m3_t>;
using ElemCD = cutlass::bfloat16_t;
using Acc  = float;
using TileShape    = cute::Shape<cute::_256, cute::_64, cute::_256>;
using ClusterShape = cute::Shape<cute::_2, cute::_1, cute::_1>;

using CollectiveEpilogue = typename cutlass::epilogue::collective::CollectiveBuilder<
    cutlass::arch::Sm100, cutlass::arch::OpClassTensorOp,
    TileShape, ClusterShape,
    cutlass::epilogue::collective::EpilogueTileAuto,
    Acc, Acc,
    ElemCD, cutlass::layout::RowMajor, 128 / cutlass::sizeof_bits<ElemCD>::value,
    ElemCD, cutlass::layout::RowMajor, 128 / cutlass::sizeof_bits<ElemCD>::value,
    cutlass::epilogue::collective::EpilogueScheduleAuto
  >::CollectiveOp;

using CollectiveMainloop = typename cutlass::gemm::collective::CollectiveBuilder<
    cutlass::arch::Sm100, cutlass::arch::OpClassBlockScaledTensorOp,
    ElemA, cutlass::layout::RowMajor, 32,
    ElemB, cutlass::layout::ColumnMajor, 32,
    Acc,
    TileShape, ClusterShape,
    cutlass::gemm::collective::StageCountAutoCarveout<static_cast<int>(sizeof(typename CollectiveEpilogue::SharedStorage))>,
    cutlass::gemm::collective::KernelScheduleAuto
  >::CollectiveOp;

using GemmKernel = cutlass::gemm::kernel::GemmUniversal<
    cute::Shape<int,int,int,int>,
    CollectiveMainloop,
    CollectiveEpilogue
>;
using Gemm = cutlass::gemm::device::GemmUniversalAdapter<GemmKernel>;

// Force the device kernel symbol into the cubin without needing a host main.
auto* _anchor = &cutlass::device_kernel<GemmKernel>;


// ===== COMPILED SASS (sm_100a) =====

	.target	sm_100a

	.elftype	@"ET_EXEC"


//--------------------- .note.nv.tkinfo           --------------------------
	.section	.note.nv.tkinfo,"",@"SHT_NOTE"
	.sectionflags	@"SHF_NOTE_NV_TKINFO"
	.tkinfo
        /*0018*/ 	.word	0x00000002
        /*0030*/ 	.string	""
        /*0030*/ 	.string	"ptxas"
        /*0030*/ 	.string	"Cuda compilation tools, release 13.0, V13.0.88"
        /*0030*/ 	.string	"Build cuda_13.0.r13.0/compiler.36424714_0"
        /*0030*/ 	.string	"-arch sm_100a -m 64 "



//--------------------- .note.nv.cuinfo           --------------------------
	.section	.note.nv.cuinfo,"",@"SHT_NOTE"
	.sectionflags	@"SHF_NOTE_NV_CUINFO"
        /*0018*/ 	.short	0x0002
        /*001a*/ 	.short	0x0064
        /*001c*/ 	.short	0x0082
	.zero		2


//--------------------- .nv.info                  --------------------------
	.section	.nv.info,"",@"SHT_CUDA_INFO"
	.align	4


	//----- nvinfo : EIATTR_REGCOUNT
	.align		4
        /*0000*/ 	.byte	0x04, 0x2f
        /*0002*/ 	.short	(.L_19 - .L_18)
	.align		4
.L_18:
        /*0004*/ 	.word	index@(_ZN7cutlass13device_kernelINS_4gemm6kernel13GemmUniversalIN4cute5tupleIJiiiiEEENS1_10collective13CollectiveMmaINS1_46MainloopSm100TmaUmmaWarpSpecializedBlockScaledILi4ELi2ELi2ENS5_IJNS4_1CILi2EEENSA_ILi1EEESC_EEEEENS5_IJNSA_ILi256EEENSA_ILi64EEESF_EEENS5_IJNS_12float_e4m3_tENS_13float_ue8m0_tEEEENS5_IJNS5_IJlSC_lEEENS4_6LayoutINS5_IJNS5_IJNS5_IJNSA_ILi32EEENSA_ILi4EEEEEEiEEESQ_NS5_IJSC_iEEEEEENS5_IJNS5_IJNS5_IJNSA_ILi16EEESO_EEEiEEENS5_IJNS5_IJNSA_ILi0EEESC_EEENSA_ILi512EEEEEENS5_IJSW_iEEEEEEEEEEESK_S13_NS4_8TiledMMAINS4_8MMA_AtomIJNS4_27SM100_MMA_MXF8F6F4_2x1SM_SSISI_SI_fSJ_Li256ELi64ELNS4_4UMMA5MajorE0ELS18_0ELNS17_7ScaleInE0ELS19_0EEEEEENSM_INS5_IJSC_SC_SC_EEENS5_IJSW_SW_SW_EEEEENS5_IJNS4_10UnderscoreES1F_S1F_EEEEENS5_IJNS4_18SM100_TMA_2SM_LOADES1I_EEENS5_IJNS4_14ComposedLayoutINS4_7SwizzleILi3ELi4ELi3EEENS4_18smem_ptr_flag_bitsILi8EEENSM_INS5_IJNSA_ILi8EEENSA_ILi128EEEEEENS5_IJS1Q_SC_EEEEEEENSM_INS5_IJNS5_IJNS5_IJSP_SC_EEENS5_IJSN_SC_EEEEEESC_NS5_IJSO_SB_EEEEEENS5_IJNS5_IJNS5_IJSU_SY_EEESX_EEESW_NS5_IJSC_SY_EEEEEEEEEEEvNS4_8identityENS5_IJS1I_NS4_28SM100_TMA_2SM_LOAD_MULTICASTEEEES25_vS26_EENS_8epilogue10collective18CollectiveEpilogueINS2A_23Sm100TmaWarpSpecializedILi3ELi2ELi32ELb1ELb0EEEJNS5_IJS1Q_SG_SF_EEENS5_IJNSM_IS1Q_SC_EENSM_ISN_SC_EEEEENS_10bfloat16_tESL_S2J_SL_NS2A_6fusion15FusionCallbacksIS2E_NS2K_17LinearCombinationIS2J_fS2J_fLNS_15FloatRoundStyleE2EEES2F_S2I_JEEENS4_5SM1004TMEM4LOAD26SM100_TMEM_LOAD_32dp32b32xENS4_13SM90_TMA_LOADENS1K_INS1L_ILi2ELi4ELi3EEENS1N_ILi16EEENSM_INS5_IJS1P_SN_EEES1W_EEEENS4_39AutoVectorizingCopyWithAssumedAlignmentILi128EEENS4_14SM90_TMA_STOREES2Z_S31_S31_EEEvvEEEEvNT_6ParamsE)
        /*0008*/ 	.word	0x0000007a


	//----- nvinfo : EIATTR_FRAME_SIZE
	.align		4
.L_19:
        /*000c*/ 	.byte	0x04, 0x11
        /*000e*/ 	.short	(.L_21 - .L_20)
	.align		4
.L_20:
        /*0010*/ 	.word	index@($__internal_2_$__cuda_sm10x_tcgen05_guardrail_trap_unallocated_columns_being_dealloced)
        /*0014*/ 	.word	0x00000000


	//----- nvinfo : EIATTR_FRAME_SIZE
	.align		4
.L_21:
        /*0018*/ 	.byte	0x04, 0x11
        /*001a*/ 	.short	(.L_23 - .L_22)
	.align		4
.L_22:
        /*001c*/ 	.word	index@($__internal_1_$__cuda_sm10x_tcgen05_guardrail_trap_phase_invalid_during_alloc)
        /*0020*/ 	.word	0x00000000


	//----- nvinfo : EIATTR_FRAME_SIZE
	.align		4
.L_23:
        /*0024*/ 	.byte	0x04, 0x11
        /*0026*/ 	.short	(.L_25 - .L_24)
	.align		4
.L_24:
        /*0028*/ 	.word	index@($__internal_0_$__cuda_sm10x_tcgen05_guardrail_trap_col_being_dealloced_not_returned_by_alloc)
        /*002c*/ 	.word	0x00000000


	//----- nvinfo : EIATTR_FRAME_SIZE
	.align		4
.L_25:
        /*0030*/ 	.byte	0x04, 0x11
        /*0032*/ 	.short	(.L_27 - .L_26)
	.align		4
.L_26:
        /*0034*/ 	.word	index@(_ZN7cutlass13device_kernelINS_4gemm6kernel13GemmUniversalIN4cute5tupleIJiiiiEEENS1_10collective13CollectiveMmaINS1_46MainloopSm100TmaUmmaWarpSpecializedBlockScaledILi4ELi2ELi2ENS5_IJNS4_1CILi2EEENSA_ILi1EEESC_EEEEENS5_IJNSA_ILi256EEENSA_ILi64EEESF_EEENS5_IJNS_12float_e4m3_tENS_13float_ue8m0_tEEEENS5_IJNS5_IJlSC_lEEENS4_6LayoutINS5_IJNS5_IJNS5_IJNSA_ILi32EEENSA_ILi4EEEEEEiEEESQ_NS5_IJSC_iEEEEEENS5_IJNS5_IJNS5_IJNSA_ILi16EEESO_EEEiEEENS5_IJNS5_IJNSA_ILi0EEESC_EEENSA_ILi512EEEEEENS5_IJSW_iEEEEEEEEEEESK_S13_NS4_8TiledMMAINS4_8MMA_AtomIJNS4_27SM100_MMA_MXF8F6F4_2x1SM_SSISI_SI_fSJ_Li256ELi64ELNS4_4UMMA5MajorE0ELS18_0ELNS17_7ScaleInE0ELS19_0EEEEEENSM_INS5_IJSC_SC_SC_EEENS5_IJSW_SW_SW_EEEEENS5_IJNS4_10UnderscoreES1F_S1F_EEEEENS5_IJNS4_18SM100_TMA_2SM_LOADES1I_EEENS5_IJNS4_14ComposedLayoutINS4_7SwizzleILi3ELi4ELi3EEENS4_18smem_ptr_flag_bitsILi8EEENSM_INS5_IJNSA_ILi8EEENSA_ILi128EEEEEENS5_IJS1Q_SC_EEEEEEENSM_INS5_IJNS5_IJNS5_IJSP_SC_EEENS5_IJSN_SC_EEEEEESC_NS5_IJSO_SB_EEEEEENS5_IJNS5_IJNS5_IJSU_SY_EEESX_EEESW_NS5_IJSC_SY_EEEEEEEEEEEvNS4_8identityENS5_IJS1I_NS4_28SM100_TMA_2SM_LOAD_MULTICASTEEEES25_vS26_EENS_8epilogue10collective18CollectiveEpilogueINS2A_23Sm100TmaWarpSpecializedILi3ELi2ELi32ELb1ELb0EEEJNS5_IJS1Q_SG_SF_EEENS5_IJNSM_IS1Q_SC_EENSM_ISN_SC_EEEEENS_10bfloat16_tESL_S2J_SL_NS2A_6fusion15FusionCallbacksIS2E_NS2K_17LinearCombinationIS2J_fS2J_fLNS_15FloatRoundStyleE2EEES2F_S2I_JEEENS4_5SM1004TMEM4LOAD26SM100_TMEM_LOAD_32dp32b32xENS4_13SM90_TMA_LOADENS1K_INS1L_ILi2ELi4ELi3EEENS1N_ILi16EEENSM_INS5_IJS1P_SN_EEES1W_EEEENS4_39AutoVectorizingCopyWithAssumedAlignmentILi128EEENS4_14SM90_TMA_STOREES2Z_S31_S31_EEEvvEEEEvNT_6ParamsE)
        /*0038*/ 	.word	0x00000000


	//----- nvinfo : EIATTR_MIN_STACK_SIZE
	.align		4
.L_27:
        /*003c*/ 	.byte	0x04, 0x12
        /*003e*/ 	.short	(.L_29 - .L_28)
	.align		4
.L_28:
        /*0040*/ 	.word	index@(_ZN7cutlass13device_kernelINS_4gemm6kernel13GemmUniversalIN4cute5tupleIJiiiiEEENS1_10collective13CollectiveMmaINS1_46MainloopSm100TmaUmmaWarpSpecializedBlockScaledILi4ELi2ELi2ENS5_IJNS4_1CILi2EEENSA_ILi1EEESC_EEEEENS5_IJNSA_ILi256EEENSA_ILi64EEESF_EEENS5_IJNS_12float_e4m3_tENS_13float_ue8m0_tEEEENS5_IJNS5_IJlSC_lEEENS4_6LayoutINS5_IJNS5_IJNS5_IJNSA_ILi32EEENSA_ILi4EEEEEEiEEESQ_NS5_IJSC_iEEEEEENS5_IJNS5_IJNS5_IJNSA_ILi16EEESO_EEEiEEENS5_IJNS5_IJNSA_ILi0EEESC_EEENSA_ILi512EEEEEENS5_IJSW_iEEEEEEEEEEESK_S13_NS4_8TiledMMAINS4_8MMA_AtomIJNS4_27SM100_MMA_MXF8F6F4_2x1SM_SSISI_SI_fSJ_Li256ELi64ELNS4_4UMMA5MajorE0ELS18_0ELNS17_7ScaleInE0ELS19_0EEEEEENSM_INS5_IJSC_SC_SC_EEENS5_IJSW_SW_SW_EEEEENS5_IJNS4_10UnderscoreES1F_S1F_EEEEENS5_IJNS4_18SM100_TMA_2SM_LOADES1I_EEENS5_IJNS4_14ComposedLayoutINS4_7SwizzleILi3ELi4ELi3EEENS4_18smem_ptr_flag_bitsILi8EEENSM_INS5_IJNSA_ILi8EEENSA_ILi128EEEEEENS5_IJS1Q_SC_EEEEEEENSM_INS5_IJNS5_IJNS5_IJSP_SC_EEENS5_IJSN_SC_EEEEEESC_NS5_IJSO_SB_EEEEEENS5_IJNS5_IJNS5_IJSU_SY_EEESX_EEESW_NS5_IJSC_SY_EEEEEEEEEEEvNS4_8identityENS5_IJS1I_NS4_28SM100_TMA_2SM_LOAD_MULTICASTEEEES25_vS26_EENS_8epilogue10collective18CollectiveEpilogueINS2A_23Sm100TmaWarpSpecializedILi3ELi2ELi32ELb1ELb0EEEJNS5_IJS1Q_SG_SF_EEENS5_IJNSM_IS1Q_SC_EENSM_ISN_SC_EEEEENS_10bfloat16_tESL_S2J_SL_NS2A_6fusion15FusionCallbacksIS2E_NS2K_17LinearCombinationIS2J_fS2J_fLNS_15FloatRoundStyleE2EEES2F_S2I_JEEENS4_5SM1004TMEM4LOAD26SM100_TMEM_LOAD_32dp32b32xENS4_13SM90_TMA_LOADENS1K_INS1L_ILi2ELi4ELi3EEENS1N_ILi16EEENSM_INS5_IJS1P_SN_EEES1W_EEEENS4_39AutoVectorizingCopyWithAssumedAlignmentILi128EEENS4_14SM90_TMA_STOREES2Z_S31_S31_EEEvvEEEEvNT_6ParamsE)
        /*0044*/ 	.word	0x00000000
.L_29:


//--------------------- .nv.compat                --------------------------
	.section	.nv.compat,"",@"SHT_CUDA_COMPAT_INFO"
	.align	4
        /*0000*/ 	.byte	0x02, 0x09, 0x01, 0x00, 0x02, 0x02, 0x02, 0x00, 0x02, 0x05, 0x05, 0x00, 0x03, 0x07, 0x01, 0x01
        /*0010*/ 	.byte	0x02, 0x03, 0x01, 0x00, 0x02, 0x06, 0x01, 0x00, 0x04, 0x0b, 0x08, 0x00, 0x09, 0x00, 0x00, 0x00
        /*0020*/ 	.byte	0x00, 0x00, 0x00, 0x00


//--------------------- .nv.info._ZN7cutlass13device_kernelINS_4gemm6kernel13GemmUniversalIN4cute5tupleIJiiiiEEENS1_10collective13CollectiveMmaINS1_46MainloopSm100TmaUmmaWarpSpecializedBlockScaledILi4ELi2ELi2ENS5_IJNS4_1CILi2EEENSA_ILi1EEESC_EEEEENS5_IJNSA_ILi256EEENSA_ILi64EEESF_EEENS5_IJNS_12float_e4m3_tENS_13float_ue8m0_tEEEENS5_IJNS5_IJlSC_lEEENS4_6LayoutINS5_IJNS5_IJNS5_IJNSA_ILi32EEENSA_ILi4EEEEEEiEEESQ_NS5_IJSC_iEEEEEENS5_IJNS5_IJNS5_IJNSA_ILi16EEESO_EEEiEEENS5_IJNS5_IJNSA_ILi0EEESC_EEENSA_ILi512EEEEEENS5_IJSW_iEEEEEEEEEEESK_S13_NS4_8TiledMMAINS4_8MMA_AtomIJNS4_27SM100_MMA_MXF8F6F4_2x1SM_SSISI_SI_fSJ_Li256ELi64ELNS4_4UMMA5MajorE0ELS18_0ELNS17_7ScaleInE0ELS19_0EEEEEENSM_INS5_IJSC_SC_SC_EEENS5_IJSW_SW_SW_EEEEENS5_IJNS4_10UnderscoreES1F_S1F_EEEEENS5_IJNS4_18SM100_TMA_2SM_LOADES1I_EEENS5_IJNS4_14ComposedLayoutINS4_7SwizzleILi3ELi4ELi3EEENS4_18smem_ptr_flag_bitsILi8EEENSM_INS5_IJNSA_ILi8EEENSA_ILi128EEEEEENS5_IJS1Q_SC_EEEEEEENSM_INS5_IJNS5_IJNS5_IJSP_SC_EEENS5_IJSN_SC_EEEEEESC_NS5_IJSO_SB_EEEEEENS5_IJNS5_IJNS5_IJSU_SY_EEESX_EEESW_NS5_IJSC_SY_EEEEEEEEEEEvNS4_8identityENS5_IJS1I_NS4_28SM100_TMA_2SM_LOAD_MULTICASTEEEES25_vS26_EENS_8epilogue10collective18CollectiveEpilogueINS2A_23Sm100TmaWarpSpecializedILi3ELi2ELi32ELb1ELb0EEEJNS5_IJS1Q_SG_SF_EEENS5_IJNSM_IS1Q_SC_EENSM_ISN_SC_EEEEENS_10bfloat16_tESL_S2J_SL_NS2A_6fusion15FusionCallbacksIS2E_NS2K_17LinearCombinationIS2J_fS2J_fLNS_15FloatRoundStyleE2EEES2F_S2I_JEEENS4_5SM1004TMEM4LOAD26SM100_TMEM_LOAD_32dp32b32xENS4_13SM90_TMA_LOADENS1K_INS1L_ILi2ELi4ELi3EEENS1N_ILi16EEENSM_INS5_IJS1P_SN_EEES1W_EEEENS4_39AutoVectorizingCopyWithAssumedAlignmentILi128EEENS4_14SM90_TMA_STOREES2Z_S31_S31_EEEvvEEEEvNT_6ParamsE --------------------------
	.section	.nv.info._ZN7cutlass13device_kernelINS_4gemm6kernel13GemmUniversalIN4cute5tupleIJiiiiEEENS1_10collective13CollectiveMmaINS1_46MainloopSm100TmaUmmaWarpSpecializedBlockScaledILi4ELi2ELi2ENS5_IJNS4_1CILi2EEENSA_ILi1EEESC_EEEEENS5_IJNSA_ILi256EEENSA_ILi64EEESF_EEENS5_IJNS_12float_e4m3_tENS_13float_ue8m0_tEEEENS5_IJNS5_IJlSC_lEEENS4_6LayoutINS5_IJNS5_IJNS5_IJNSA_ILi32EEENSA_ILi4EEEEEEiEEESQ_NS5_IJSC_iEEEEEENS5_IJNS5_IJNS5_IJNSA_ILi16EEESO_EEEiEEENS5_IJNS5_IJNSA_ILi0EEESC_EEENSA_ILi512EEEEEENS5_IJSW_iEEEEEEEEEEESK_S13_NS4_8TiledMMAINS4_8MMA_AtomIJNS4_27SM100_MMA_MXF8F6F4_2x1SM_SSISI_SI_fSJ_Li256ELi64ELNS4_4UMMA5MajorE0ELS18_0ELNS17_7ScaleInE0ELS19_0EEEEEENSM_INS5_IJSC_SC_SC_EEENS5_IJSW_SW_SW_EEEEENS5_IJNS4_10UnderscoreES1F_S1F_EEEEENS5_IJNS4_18SM100_TMA_2SM_LOADES1I_EEENS5_IJNS4_14ComposedLayoutINS4_7SwizzleILi3ELi4ELi3EEENS4_18smem_ptr_flag_bitsILi8EEENSM_INS5_IJNSA_ILi8EEENSA_ILi128EEEEEENS5_IJS1Q_SC_EEEEEEENSM_INS5_IJNS5_IJNS5_IJSP_SC_EEENS5_IJSN_SC_EEEEEESC_NS5_IJSO_SB_EEEEEENS5_IJNS5_IJNS5_IJSU_SY_EEESX_EEESW_NS5_IJSC_SY_EEEEEEEEEEEvNS4_8identityENS5_IJS1I_NS4_28SM100_TMA_2SM_LOAD_MULTICASTEEEES25_vS26_EENS_8epilogue10collective18CollectiveEpilogueINS2A_23Sm100TmaWarpSpecializedILi3ELi2ELi32ELb1ELb0EEEJNS5_IJS1Q_SG_SF_EEENS5_IJNSM_IS1Q_SC_EENSM_ISN_SC_EEEEENS_10bfloat16_tESL_S2J_SL_NS2A_6fusion15FusionCallbacksIS2E_NS2K_17LinearCombinationIS2J_fS2J_fLNS_15FloatRoundStyleE2EEES2F_S2I_JEEENS4_5SM1004TMEM4LOAD26SM100_TMEM_LOAD_32dp32b32xENS4_13SM90_TMA_LOADENS1K_INS1L_ILi2ELi4ELi3EEENS1N_ILi16EEENSM_INS5_IJS1P_SN_EEES1W_EEEENS4_39AutoVectorizingCopyWithAssumedAlignmentILi128EEENS4_14SM90_TMA_STOREES2Z_S31_S31_EEEvvEEEEvNT_6ParamsE,"",@"SHT_CUDA_INFO"
	.sectionflags	@""
	.align	4


	//----- nvinfo : EIATTR_CUDA_API_VERSION
	.align		4
        /*0000*/ 	.byte	0x04, 0x37
        /*0002*/ 	.short	(.L_31 - .L_30)
.L_30:
        /*0004*/ 	.word	0x00000082


	//----- nvinfo : EIATTR_KPARAM_INFO
	.align		4
.L_31:
        /*0008*/ 	.byte	0x04, 0x17
        /*000a*/ 	.short	(.L_33 - .L_32)
.L_32:
        /*000c*/ 	.word	0x00000000
        /*0010*/ 	.short	0x0000
        /*0012*/ 	.short	0x0000
        /*0014*/ 	.byte	0x00, 0xf0, 0x01, 0x30


	//----- nvinfo : EIATTR_AT_ENTRY_FRAGMENTS
	.align		4
.L_33:
        /*0018*/ 	.byte	0x04, 0x4f
        /*001a*/ 	.short	(.L_35 - .L_34)


	//   ....[0]....
.L_34:
        /*001c*/ 	.word	0x00000007


	//----- nvinfo : EIATTR_RESERVED_SMEM_USED
	.align		4
.L_35:
        /*0020*/ 	.byte	0x01, 0x41
	.zero		2


	//----- nvinfo : EIATTR_SPARSE_MMA_MASK
	.align		4
        /*0024*/ 	.byte	0x03, 0x50
        /*0026*/ 	.short	0x0000


	//----- nvinfo : EIATTR_TCGEN05_2CTA_USED
	.align		4
        /*0028*/ 	.byte	0x01, 0x52
	.zero		2


	//----- nvinfo : EIATTR_MAXREG_COUNT
	.align		4
        /*002c*/ 	.byte	0x03, 0x1b
        /*002e*/ 	.short	0x00ff


	//----- nvinfo : EIATTR_NUM_BARRIERS
	.align		4
        /*0030*/ 	.byte	0x02, 0x4c
        /*0032*/ 	.byte	0x07
	.zero		1


	//----- nvinfo : EIATTR_EXTERNS
	.align		4
        /*0034*/ 	.byte	0x04, 0x0f
        /*0036*/ 	.short	(.L_37 - .L_36)


	//   ....[0]....
	.align		4
.L_36:
        /*0038*/ 	.word	index@(__assertfail)


	//----- nvinfo : EIATTR_MERCURY_ISA_VERSION
	.align		4
.L_37:
        /*003c*/ 	.byte	0x03, 0x5f
        /*003e*/ 	.short	0x0101


	//----- nvinfo : EIATTR_INT_WARP_WIDE_INSTR_OFFSETS
	.align		4
        /*0040*/ 	.byte	0x04, 0x31
        /*0042*/ 	.short	(.L_39 - .L_38)


	//   ....[0]....
.L_38:
        /*0044*/ 	.word	0x00000d60


	//   ....[1]....
        /*0048*/ 	.word	0x00000e00


	//   ....[2]....
        /*004c*/ 	.word	0x00005310


	//   ....[3]....
        /*0050*/ 	.word	0x00005330


	//   ....[4]....
        /*0054*/ 	.word	0x00005360


	//   ....[5]....
        /*0058*/ 	.word	0x00005ed0


	//   ....[6]....
        /*005c*/ 	.word	0x00005ff0


	//   ....[7]....
        /*0060*/ 	.word	0x00006140


	//   ....[8]....
        /*0064*/ 	.word	0x00006260


	//----- nvinfo : EIATTR_COOP_GROUP_MASK_REGIDS
	.align		4
.L_39:
        /*0068*/ 	.byte	0x04, 0x29
        /*006a*/ 	.short	(.L_41 - .L_40)


	//   ....[0]....
.L_40:
        /*006c*/ 	.word	0xffffffff


	//   ....[1]....
        /*0070*/ 	.word	0xffffffff


	//   ....[2]....
        /*0074*/ 	.word	0xffffffff


	//   ....[3]....
        /*0078*/ 	.word	0xffffffff


	//   ....[4]....
        /*007c*/ 	.word	0xffffffff


	//   ....[5]....
        /*0080*/ 	.word	0xffffffff


	//   ....[6]....
        /*0084*/ 	.word	0xffffffff


	//   ....[7]....
        /*0088*/ 	.word	0xffffffff


	//   ....[8]....
        /*008c*/ 	.word	0xffffffff


	//   ....[9]....
        /*0090*/ 	.word	0xffffffff


	//   ....[10]....
        /*0094*/ 	.word	0xffffffff


	//   ....[11]....
        /*0098*/ 	.word	0xffffffff


	//   ....[12]....
        /*009c*/ 	.word	0xffffffff


	//   ....[13]....
        /*00a0*/ 	.word	0xffffffff


	//----- nvinfo : EIATTR_COOP_GROUP_INSTR_OFFSETS
	.align		4
.L_41:
        /*00a4*/ 	.byte	0x04, 0x28
        /*00a6*/ 	.short	(.L_43 - .L_42)


	//   ....[0]....
.L_42:
        /*00a8*/ 	.word	0x000000c0


	//   ....[1]....
        /*00ac*/ 	.word	0x000005a0


	//   ....[2]....
        /*00b0*/ 	.word	0x00000730


	//   ....[3]....
        /*00b4*/ 	.word	0x000008a0


	//   ....[4]....
        /*00b8*/ 	.word	0x00000990


	//   ....[5]....
        /*00bc*/ 	.word	0x00000af0


	//   ....[6]....
        /*00c0*/ 	.word	0x00000c40


	//   ....[7]....
        /*00c4*/ 	.word	0x00000e80


	//   ....[8]....
        /*00c8*/ 	.word	0x000025e0


	//   ....[9]....
        /*00cc*/ 	.word	0x000034b0


	//   ....[10]....
        /*00d0*/ 	.word	0x000039c0


	//   ....[11]....
        /*00d4*/ 	.word	0x000039f0


	//   ....[12]....
        /*00d8*/ 	.word	0x00005210


	//   ....[13]....
        /*00dc*/ 	.word	0x00005420


	//----- nvinfo : EIATTR_VRC_CTA_INIT_COUNT
	.align		4
.L_43:
        /*00e0*/ 	.byte	0x02, 0x4a
        /*00e2*/ 	.byte	0x80
	.zero		1


	//----- nvinfo : EIATTR_SYSCALL_OFFSETS
	.align		4
        /*00e4*/ 	.byte	0x04, 0x46
        /*00e6*/ 	.short	(.L_45 - .L_44)


	//   ....[0]....
.L_44:
        /*00e8*/ 	.word	0x00006f60


	//   ....[1]....
        /*00ec*/ 	.word	0x00007050


	//   ....[2]....
        /*00f0*/ 	.word	0x000078f0


	//   ....[3]....
        /*00f4*/ 	.word	0x000085c0


	//----- nvinfo : EIATTR_MBARRIER_INSTR_OFFSETS
	.align		4
.L_45:
        /*00f8*/ 	.byte	0x04, 0x39
        /*00fa*/ 	.short	(.L_47 - .L_46)


	//   ....[0]....
.L_46:
        /*00fc*/ 	.word	0x000006a0
        /*0100*/ 	.word	0x000000ff
        /*0104*/ 	.word	0x00000000
        /*0108*/ 	.short	0x0100
        /*010a*/ 	.byte	0x04
	.zero		1


	//   ....[1]....
        /*010c*/ 	.word	0x000006b0
        /*0110*/ 	.word	0x000000ff
        /*0114*/ 	.word	0x00000020
        /*0118*/ 	.short	0x0100
        /*011a*/ 	.byte	0x04
	.zero		1


	//   ....[2]....
        /*011c*/ 	.word	0x000006c0
        /*0120*/ 	.word	0x000000ff
        /*0124*/ 	.word	0x00000008
        /*0128*/ 	.short	0x0100
        /*012a*/ 	.byte	0x04
	.zero		1


	//   ....[3]....
        /*012c*/ 	.word	0x000006d0
        /*0130*/ 	.word	0x000000ff
        /*0134*/ 	.word	0x00000028
        /*0138*/ 	.short	0x0100
        /*013a*/ 	.byte	0x04
	.zero		1


	//   ....[4]....
        /*013c*/ 	.word	0x000006e0
        /*0140*/ 	.word	0x000000ff
        /*0144*/ 	.word	0x00000010
        /*0148*/ 	.short	0x0100
        /*014a*/ 	.byte	0x04
	.zero		1


	//   ....[5]....
        /*014c*/ 	.word	0x000006f0
        /*0150*/ 	.word	0x000000ff
        /*0154*/ 	.word	0x00000030
        /*0158*/ 	.short	0x0100
        /*015a*/ 	.byte	0x04
	.zero		1


	//   ....[6]....
        /*015c*/ 	.word	0x00000700
        /*0160*/ 	.word	0x000000ff
        /*0164*/ 	.word	0x00000018
        /*0168*/ 	.short	0x0100
        /*016a*/ 	.byte	0x04
	.zero		1


	//   ....[7]....
        /*016c*/ 	.word	0x00000710
        /*0170*/ 	.word	0x000000ff
        /*0174*/ 	.word	0x00000038
        /*0178*/ 	.short	0x0100
        /*017a*/ 	.byte	0x04
	.zero		1


	//   ....[8]....
        /*017c*/ 	.word	0x00000830
        /*0180*/ 	.word	0x000000ff
        /*0184*/ 	.word	0x00000040
        /*0188*/ 	.short	0x0100
        /*018a*/ 	.byte	0x04
	.zero		1


	//   ....[9]....
        /*018c*/ 	.word	0x00000840
        /*0190*/ 	.word	0x000000ff
        /*0194*/ 	.word	0x00000058
        /*0198*/ 	.short	0x0100
        /*019a*/ 	.byte	0x04
	.zero		1


	//   ....[10]....
        /*019c*/ 	.word	0x00000850
        /*01a0*/ 	.word	0x000000ff
        /*01a4*/ 	.word	0x00000048
        /*01a8*/ 	.short	0x0100
        /*01aa*/ 	.byte	0x04
	.zero		1


	//   ....[11]....
        /*01ac*/ 	.word	0x00000860
        /*01b0*/ 	.word	0x000000ff
        /*01b4*/ 	.word	0x00000060
        /*01b8*/ 	.short	0x0100
        /*01ba*/ 	.byte	0x04
	.zero		1


	//   ....[12]....
        /*01bc*/ 	.word	0x00000870
        /*01c0*/ 	.word	0x000000ff
        /*01c4*/ 	.word	0x00000050
        /*01c8*/ 	.short	0x0100
        /*01ca*/ 	.byte	0x04
	.zero		1


	//   ....[13]....
        /*01cc*/ 	.word	0x00000880
        /*01d0*/ 	.word	0x000000ff
        /*01d4*/ 	.word	0x00000068
        /*01d8*/ 	.short	0x0100
        /*01da*/ 	.byte	0x04
	.zero		1


	//   ....[14]....
        /*01dc*/ 	.word	0x00000960
        /*01e0*/ 	.word	0x000000ff
        /*01e4*/ 	.word	0x00000070
        /*01e8*/ 	.short	0x0100
        /*01ea*/ 	.byte	0x06
	.zero		1


	//   ....[15]....
        /*01ec*/ 	.word	0x00000970
        /*01f0*/ 	.word	0x000000ff
        /*01f4*/ 	.word	0x00000078
        /*01f8*/ 	.short	0x0100
        /*01fa*/ 	.byte	0x06
	.zero		1


	//   ....[16]....
        /*01fc*/ 	.word	0x00000aa0
        /*0200*/ 	.word	0x000000ff
        /*0204*/ 	.word	0x00000080
        /*0208*/ 	.short	0x0100
        /*020a*/ 	.byte	0x06
	.zero		1


	//   ....[17]....
        /*020c*/ 	.word	0x00000ab0
        /*0210*/ 	.word	0x000000ff
        /*0214*/ 	.word	0x00000090
        /*0218*/ 	.short	0x0100
        /*021a*/ 	.byte	0x06
	.zero		1


	//   ....[18]....
        /*021c*/ 	.word	0x00000ac0
        /*0220*/ 	.word	0x000000ff
        /*0224*/ 	.word	0x00000088
        /*0228*/ 	.short	0x0100
        /*022a*/ 	.byte	0x06
	.zero		1


	//   ....[19]....
        /*022c*/ 	.word	0x00000ad0
        /*0230*/ 	.word	0x000000ff
        /*0234*/ 	.word	0x00000098
        /*0238*/ 	.short	0x0100
        /*023a*/ 	.byte	0x06
	.zero		1


	//   ....[20]....
        /*023c*/ 	.word	0x00000bf0
        /*0240*/ 	.word	0x000000ff
        /*0244*/ 	.word	0x000000a0
        /*0248*/ 	.short	0x0100
        /*024a*/ 	.byte	0x04
	.zero		1


	//   ....[21]....
        /*024c*/ 	.word	0x00000c00
        /*0250*/ 	.word	0x000000ff
        /*0254*/ 	.word	0x000000b0
        /*0258*/ 	.short	0x0100
        /*025a*/ 	.byte	0x04
	.zero		1


	//   ....[22]....
        /*025c*/ 	.word	0x00000c10
        /*0260*/ 	.word	0x000000ff
        /*0264*/ 	.word	0x000000a8
        /*0268*/ 	.short	0x0100
        /*026a*/ 	.byte	0x04
	.zero		1


	//   ....[23]....
        /*026c*/ 	.word	0x00000c20
        /*0270*/ 	.word	0x000000ff
        /*0274*/ 	.word	0x000000b8
        /*0278*/ 	.short	0x0100
        /*027a*/ 	.byte	0x04
	.zero		1


	//   ....[24]....
        /*027c*/ 	.word	0x00000d10
        /*0280*/ 	.word	0x000000ff
        /*0284*/ 	.word	0x000000c0
        /*0288*/ 	.short	0x0100
        /*028a*/ 	.byte	0x04
	.zero		1


	//   ....[25]....
        /*028c*/ 	.word	0x00000d20
        /*0290*/ 	.word	0x000000ff
        /*0294*/ 	.word	0x000000d0
        /*0298*/ 	.short	0x0100
        /*029a*/ 	.byte	0x04
	.zero		1


	//   ....[26]....
        /*029c*/ 	.word	0x00000d30
        /*02a0*/ 	.word	0x000000ff
        /*02a4*/ 	.word	0x000000c8
        /*02a8*/ 	.short	0x0100
        /*02aa*/ 	.byte	0x04
	.zero		1


	//   ....[27]....
        /*02ac*/ 	.word	0x00000d40
        /*02b0*/ 	.word	0x000000ff
        /*02b4*/ 	.word	0x000000d8
        /*02b8*/ 	.short	0x0100
        /*02ba*/ 	.byte	0x04
	.zero		1


	//   ....[28]....
        /*02bc*/ 	.word	0x00000e40
        /*02c0*/ 	.word	0x000000ff
        /*02c4*/ 	.word	0x000000e0
        /*02c8*/ 	.short	0x0100
        /*02ca*/ 	.byte	0x06
	.zero		1


	//   ....[29]....
        /*02cc*/ 	.word	0x00001950
        /*02d0*/ 	.word	0x00000003
        /*02d4*/ 	.word	0x000000d0
        /*02d8*/ 	.short	0x010a
        /*02da*/ 	.byte	0xff
	.zero		1


	//   ....[30]....
        /*02dc*/ 	.word	0x00001980
        /*02e0*/ 	.word	0x00000003
        /*02e4*/ 	.word	0x000000c0
        /*02e8*/ 	.short	0x0101
        /*02ea*/ 	.byte	0xff
	.zero		1


	//   ....[31]....
        /*02ec*/ 	.word	0x00001a60
        /*02f0*/ 	.word	0x000000ff
        /*02f4*/ 	.word	0x00000020
        /*02f8*/ 	.short	0x010a
        /*02fa*/ 	.byte	0x04
	.zero		1


	//   ....[32]....
        /*02fc*/ 	.word	0x00001b80
        /*0300*/ 	.word	0x000000ff
        /*0304*/ 	.word	0x00000020
        /*0308*/ 	.short	0x010a
        /*030a*/ 	.byte	0x07
	.zero		1


	//   ....[33]....
        /*030c*/ 	.word	0x00001ce0
        /*0310*/ 	.word	0x000000ff
        /*0314*/ 	.word	0x00000020
        /*0318*/ 	.short	0x010a
        /*031a*/ 	.byte	0x04
	.zero		1


	//   ....[34]....
        /*031c*/ 	.word	0x00002070
        /*0320*/ 	.word	0x000000ff
        /*0324*/ 	.word	0x00000078
        /*0328*/ 	.short	0x0101
        /*032a*/ 	.byte	0x06
	.zero		1


	//   ....[35]....
        /*032c*/ 	.word	0x00002090
        /*0330*/ 	.word	0x000000ff
        /*0334*/ 	.word	0x00000020
        /*0338*/ 	.short	0x010a
        /*033a*/ 	.byte	0x04
	.zero		1


	//   ....[36]....
        /*033c*/ 	.word	0x00002110
        /*0340*/ 	.word	0x000000ff
        /*0344*/ 	.word	0x00000020
        /*0348*/ 	.short	0x010a
        /*034a*/ 	.byte	0x0e
	.zero		1


	//   ....[37]....
        /*034c*/ 	.word	0x00002250
        /*0350*/ 	.word	0x000000ff
        /*0354*/ 	.word	0x00000020
        /*0358*/ 	.short	0x010a
        /*035a*/ 	.byte	0x04
	.zero		1


	//   ....[38]....
        /*035c*/ 	.word	0x00002610
        /*0360*/ 	.word	0x00000003
        /*0364*/ 	.word	0x00000080
        /*0368*/ 	.short	0x010a
        /*036a*/ 	.byte	0xff
	.zero		1


	//   ....[39]....
        /*036c*/ 	.word	0x00002760
        /*0370*/ 	.word	0x00000000
        /*0374*/ 	.word	0x00000000
        /*0378*/ 	.short	0x0101
        /*037a*/ 	.byte	0xff
	.zero		1


	//   ....[40]....
        /*037c*/ 	.word	0x00002d20
        /*0380*/ 	.word	0x000000ff
        /*0384*/ 	.word	0x00000000
        /*0388*/ 	.short	0x010a
        /*038a*/ 	.byte	0x04
	.zero		1


	//   ....[41]....
        /*038c*/ 	.word	0x00002db0
        /*0390*/ 	.word	0x000000ff
        /*0394*/ 	.word	0x00000000
        /*0398*/ 	.short	0x010a
        /*039a*/ 	.byte	0x05
	.zero		1


	//   ....[42]....
        /*039c*/ 	.word	0x00002e40
        /*03a0*/ 	.word	0x000000ff
        /*03a4*/ 	.word	0x00000000
        /*03a8*/ 	.short	0x010a
        /*03aa*/ 	.byte	0x05
	.zero		1


	//   ....[43]....
        /*03ac*/ 	.word	0x00002ee0
        /*03b0*/ 	.word	0x00000000
        /*03b4*/ 	.word	0x00000000
        /*03b8*/ 	.short	0x010a
        /*03ba*/ 	.byte	0xff
	.zero		1


	//   ....[44]....
        /*03bc*/ 	.word	0x00003010
        /*03c0*/ 	.word	0x00000000
        /*03c4*/ 	.word	0x000000c0
        /*03c8*/ 	.short	0x010a
        /*03ca*/ 	.byte	0xff
	.zero		1


	//   ....[45]....
        /*03cc*/ 	.word	0x00003080
        /*03d0*/ 	.word	0x00000008
        /*03d4*/ 	.word	0x00000000
        /*03d8*/ 	.short	0x0101
        /*03da*/ 	.byte	0xff
	.zero		1


	//   ....[46]....
        /*03dc*/ 	.word	0x000030a0
        /*03e0*/ 	.word	0x000000ff
        /*03e4*/ 	.word	0x00000090
        /*03e8*/ 	.short	0x010a
        /*03ea*/ 	.byte	0x04
	.zero		1


	//   ....[47]....
        /*03ec*/ 	.word	0x000031c0
        /*03f0*/ 	.word	0x00000000
        /*03f4*/ 	.word	0x00000080
        /*03f8*/ 	.short	0x010a
        /*03fa*/ 	.byte	0xff
	.zero		1


	//   ....[48]....
        /*03fc*/ 	.word	0x000032c0
        /*0400*/ 	.word	0x00000000
        /*0404*/ 	.word	0x00000000
        /*0408*/ 	.short	0x0101
        /*040a*/ 	.byte	0xff
	.zero		1


	//   ....[49]....
        /*040c*/ 	.word	0x00003350
        /*0410*/ 	.word	0x000000ff
        /*0414*/ 	.word	0x00000090
        /*0418*/ 	.short	0x0106
        /*041a*/ 	.byte	0x04
	.zero		1


	//   ....[50]....
        /*041c*/ 	.word	0x00003370
        /*0420*/ 	.word	0x000000ff
        /*0424*/ 	.word	0x00000090
        /*0428*/ 	.short	0x010a
        /*042a*/ 	.byte	0x04
	.zero		1


	//   ....[51]....
        /*042c*/ 	.word	0x00003400
        /*0430*/ 	.word	0x000000ff
        /*0434*/ 	.word	0x00000090
        /*0438*/ 	.short	0x0106
        /*043a*/ 	.byte	0x07
	.zero		1


	//   ....[52]....
        /*043c*/ 	.word	0x00003440
        /*0440*/ 	.word	0x00000000
        /*0444*/ 	.word	0x00000090
        /*0448*/ 	.short	0x010a
        /*044a*/ 	.byte	0xff
	.zero		1


	//   ....[53]....
        /*044c*/ 	.word	0x000036a0
        /*0450*/ 	.word	0x000000ff
        /*0454*/ 	.word	0x00000008
        /*0458*/ 	.short	0x010a
        /*045a*/ 	.byte	0x05
	.zero		1


	//   ....[54]....
        /*045c*/ 	.word	0x000036c0
        /*0460*/ 	.word	0x000000ff
        /*0464*/ 	.word	0x00000008
        /*0468*/ 	.short	0x010a
        /*046a*/ 	.byte	0x05
	.zero		1


	//   ....[55]....
        /*046c*/ 	.word	0x00003860
        /*0470*/ 	.word	0x000000ff
        /*0474*/ 	.word	0x00000008
        /*0478*/ 	.short	0x010a
        /*047a*/ 	.byte	0x05
	.zero		1


	//   ....[56]....
        /*047c*/ 	.word	0x00003880
        /*0480*/ 	.word	0x000000ff
        /*0484*/ 	.word	0x00000008
        /*0488*/ 	.short	0x010a
        /*048a*/ 	.byte	0x05
	.zero		1


	//   ....[57]....
        /*048c*/ 	.word	0x00003950
        /*0490*/ 	.word	0x000000ff
        /*0494*/ 	.word	0x00000000
        /*0498*/ 	.short	0x0101
        /*049a*/ 	.byte	0x04
	.zero		1


	//   ....[58]....
        /*049c*/ 	.word	0x00003f80
        /*04a0*/ 	.word	0x00000008
        /*04a4*/ 	.word	0x00000080
        /*04a8*/ 	.short	0x010a
        /*04aa*/ 	.byte	0xff
	.zero		1


	//   ....[59]....
        /*04ac*/ 	.word	0x000040a0
        /*04b0*/ 	.word	0x00000003
        /*04b4*/ 	.word	0x00000000
        /*04b8*/ 	.short	0x0101
        /*04ba*/ 	.byte	0xff
	.zero		1


	//   ....[60]....
        /*04bc*/ 	.word	0x00004600
        /*04c0*/ 	.word	0x000000ff
        /*04c4*/ 	.word	0x00000000
        /*04c8*/ 	.short	0x010a
        /*04ca*/ 	.byte	0x04
	.zero		1


	//   ....[61]....
        /*04cc*/ 	.word	0x00004650
        /*04d0*/ 	.word	0x000000ff
        /*04d4*/ 	.word	0x000000b0
        /*04d8*/ 	.short	0x010a
        /*04da*/ 	.byte	0x47
	.zero		1


	//   ....[62]....
        /*04dc*/ 	.word	0x000049f0
        /*04e0*/ 	.word	0x000000ff
        /*04e4*/ 	.word	0x00000000
        /*04e8*/ 	.short	0x010a
        /*04ea*/ 	.byte	0x0f
	.zero		1


	//   ....[63]....
        /*04ec*/ 	.word	0x00004b20
        /*04f0*/ 	.word	0x000000ff
        /*04f4*/ 	.word	0x00000000
        /*04f8*/ 	.short	0x010a
        /*04fa*/ 	.byte	0x05
	.zero		1


	//   ....[64]....
        /*04fc*/ 	.word	0x00005000
        /*0500*/ 	.word	0x000000ff
        /*0504*/ 	.word	0x00000000
        /*0508*/ 	.short	0x010a
        /*050a*/ 	.byte	0x04
	.zero		1


	//   ....[65]....
        /*050c*/ 	.word	0x000050a0
        /*0510*/ 	.word	0x00000002
        /*0514*/ 	.word	0x00000000
        /*0518*/ 	.short	0x010a
        /*051a*/ 	.byte	0xff
	.zero		1


	//   ....[66]....
        /*051c*/ 	.word	0x000050e0
        /*0520*/ 	.word	0x00000002
        /*0524*/ 	.word	0x00000000
        /*0528*/ 	.short	0x010a
        /*052a*/ 	.byte	0xff
	.zero		1


	//   ....[67]....
        /*052c*/ 	.word	0x00005160
        /*0530*/ 	.word	0x000000ff
        /*0534*/ 	.word	0x00000000
        /*0538*/ 	.short	0x0101
        /*053a*/ 	.byte	0x04
	.zero		1


	//   ....[68]....
        /*053c*/ 	.word	0x000051a0
        /*0540*/ 	.word	0x000000ff
        /*0544*/ 	.word	0x000000e0
        /*0548*/ 	.short	0x010a
        /*054a*/ 	.byte	0x1d
	.zero		1


	//   ....[69]....
        /*054c*/ 	.word	0x00005200
        /*0550*/ 	.word	0x000000ff
        /*0554*/ 	.word	0x00000000
        /*0558*/ 	.short	0x0101
        /*055a*/ 	.byte	0x04
	.zero		1


	//   ....[70]....
        /*055c*/ 	.word	0x000056a0
        /*0560*/ 	.word	0x00000008
        /*0564*/ 	.word	0x00000080
        /*0568*/ 	.short	0x010a
        /*056a*/ 	.byte	0xff
	.zero		1


	//   ....[71]....
        /*056c*/ 	.word	0x00005810
        /*0570*/ 	.word	0x00000000
        /*0574*/ 	.word	0x00000000
        /*0578*/ 	.short	0x0101
        /*057a*/ 	.byte	0xff
	.zero		1


	//   ....[72]....
        /*057c*/ 	.word	0x00005ce0
        /*0580*/ 	.word	0x000000ff
        /*0584*/ 	.word	0x00000078
        /*0588*/ 	.short	0x010a
        /*058a*/ 	.byte	0x18
	.zero		1


	//   ....[73]....
        /*058c*/ 	.word	0x00005eb0
        /*0590*/ 	.word	0x000000ff
        /*0594*/ 	.word	0x00000058
        /*0598*/ 	.short	0x010a
        /*059a*/ 	.byte	0x04
	.zero		1


	//   ....[74]....
        /*059c*/ 	.word	0x00006090
        /*05a0*/ 	.word	0x000000ff
        /*05a4*/ 	.word	0x00000040
        /*05a8*/ 	.short	0x010b
        /*05aa*/ 	.byte	0x04
	.zero		1


	//   ....[75]....
        /*05ac*/ 	.word	0x000060a0
        /*05b0*/ 	.word	0x000000ff
        /*05b4*/ 	.word	0x00000000
        /*05b8*/ 	.short	0x0101
        /*05ba*/ 	.byte	0x07
	.zero		1


	//   ....[76]....
        /*05bc*/ 	.word	0x000060b0
        /*05c0*/ 	.word	0x000000ff
        /*05c4*/ 	.word	0x00000058
        /*05c8*/ 	.short	0x010a
        /*05ca*/ 	.byte	0x05
	.zero		1


	//   ....[77]....
        /*05cc*/ 	.word	0x00006300
        /*05d0*/ 	.word	0x000000ff
        /*05d4*/ 	.word	0x00000040
        /*05d8*/ 	.short	0x010b
        /*05da*/ 	.byte	0x05
	.zero		1


	//   ....[78]....
        /*05dc*/ 	.word	0x00006310
        /*05e0*/ 	.word	0x000000ff
        /*05e4*/ 	.word	0x00000000
        /*05e8*/ 	.short	0x0101
        /*05ea*/ 	.byte	0x04
	.zero		1


	//   ....[79]....
        /*05ec*/ 	.word	0x00006360
        /*05f0*/ 	.word	0x000000ff
        /*05f4*/ 	.word	0x00000000
        /*05f8*/ 	.short	0x010a
        /*05fa*/ 	.byte	0x04
	.zero		1


	//   ....[80]....
        /*05fc*/ 	.word	0x000063f0
        /*0600*/ 	.word	0x000000ff
        /*0604*/ 	.word	0x00000000
        /*0608*/ 	.short	0x010a
        /*060a*/ 	.byte	0x05
	.zero		1


	//   ....[81]....
        /*060c*/ 	.word	0x00006490
        /*0610*/ 	.word	0x00000000
        /*0614*/ 	.word	0x00000000
        /*0618*/ 	.short	0x010a
        /*061a*/ 	.byte	0xff
	.zero		1


	//   ....[82]....
        /*061c*/ 	.word	0x000067d0
        /*0620*/ 	.word	0x00000000
        /*0624*/ 	.word	0x00000080
        /*0628*/ 	.short	0x010a
        /*062a*/ 	.byte	0xff
	.zero		1


	//   ....[83]....
        /*062c*/ 	.word	0x000068a0
        /*0630*/ 	.word	0x00000000
        /*0634*/ 	.word	0x00000000
        /*0638*/ 	.short	0x0101
        /*063a*/ 	.byte	0xff
	.zero		1


	//   ....[84]....
        /*063c*/ 	.word	0x00007540
        /*0640*/ 	.word	0x00000000
        /*0644*/ 	.word	0x00000040
        /*0648*/ 	.short	0x010a
        /*064a*/ 	.byte	0xff
	.zero		1


	//   ....[85]....
        /*064c*/ 	.word	0x000075b0
        /*0650*/ 	.word	0x00000059
        /*0654*/ 	.word	0x000000a0
        /*0658*/ 	.short	0x010a
        /*065a*/ 	.byte	0xff
	.zero		1


	//   ....[86]....
        /*065c*/ 	.word	0x000076a0
        /*0660*/ 	.word	0x00000000
        /*0664*/ 	.word	0x00000040
        /*0668*/ 	.short	0x010a
        /*066a*/ 	.byte	0xff
	.zero		1


	//   ....[87]....
        /*066c*/ 	.word	0x000077d0
        /*0670*/ 	.word	0x00000059
        /*0674*/ 	.word	0x000000a0
        /*0678*/ 	.short	0x010a
        /*067a*/ 	.byte	0xff
	.zero		1


	//   ....[88]....
        /*067c*/ 	.word	0x00008300
        /*0680*/ 	.word	0x00000000
        /*0684*/ 	.word	0x00000000
        /*0688*/ 	.short	0x0101
        /*068a*/ 	.byte	0xff
	.zero		1


	//   ....[89]....
        /*068c*/ 	.word	0x00008310
        /*0690*/ 	.word	0x00000002
        /*0694*/ 	.word	0x00000040
        /*0698*/ 	.short	0x010a
        /*069a*/ 	.byte	0xff
	.zero		1


	//   ....[90]....
        /*069c*/ 	.word	0x000083e0
        /*06a0*/ 	.word	0x00000002
        /*06a4*/ 	.word	0x00000040
        /*06a8*/ 	.short	0x010a
        /*06aa*/ 	.byte	0xff
	.zero		1


	//   ....[91]....
        /*06ac*/ 	.word	0x00008860
        /*06b0*/ 	.word	0x00000059
        /*06b4*/ 	.word	0x00000000
        /*06b8*/ 	.short	0x0101
        /*06ba*/ 	.byte	0xff
	.zero		1


	//   ....[92]....
        /*06bc*/ 	.word	0x00009080
        /*06c0*/ 	.word	0x00000002
        /*06c4*/ 	.word	0x00000000
        /*06c8*/ 	.short	0x0101
        /*06ca*/ 	.byte	0xff
	.zero		1


	//   ....[93]....
        /*06cc*/ 	.word	0x00009330
        /*06d0*/ 	.word	0x000000ff
        /*06d4*/ 	.word	0x00000000
        /*06d8*/ 	.short	0x0101
        /*06da*/ 	.byte	0x04
	.zero		1


	//   ....[94]....
        /*06dc*/ 	.word	0x00009350
        /*06e0*/ 	.word	0x00000003
        /*06e4*/ 	.word	0x000000d0
        /*06e8*/ 	.short	0x010a
        /*06ea*/ 	.byte	0xff
	.zero		1


	//   ....[95]....
        /*06ec*/ 	.word	0x000093b0
        /*06f0*/ 	.word	0x00000000
        /*06f4*/ 	.word	0x00000020
        /*06f8*/ 	.short	0x010a
        /*06fa*/ 	.byte	0xff
	.zero		1


	//   ....[96]....
        /*06fc*/ 	.word	0x00009410
        /*0700*/ 	.word	0x00000000
        /*0704*/ 	.word	0x00000020
        /*0708*/ 	.short	0x010a
        /*070a*/ 	.byte	0xff
	.zero		1


	//   ....[97]....
        /*070c*/ 	.word	0x00009460
        /*0710*/ 	.word	0x00000003
        /*0714*/ 	.word	0x00000080
        /*0718*/ 	.short	0x010a
        /*071a*/ 	.byte	0xff
	.zero		1


	//   ....[98]....
        /*071c*/ 	.word	0x000094c0
        /*0720*/ 	.word	0x00000000
        /*0724*/ 	.word	0x00000000
        /*0728*/ 	.short	0x010a
        /*072a*/ 	.byte	0xff
	.zero		1


	//   ....[99]....
        /*072c*/ 	.word	0x00009520
        /*0730*/ 	.word	0x00000000
        /*0734*/ 	.word	0x00000000
        /*0738*/ 	.short	0x010a
        /*073a*/ 	.byte	0xff
	.zero		1


	//   ....[100]....
        /*073c*/ 	.word	0x00009580
        /*0740*/ 	.word	0x00000000
        /*0744*/ 	.word	0x00000000
        /*0748*/ 	.short	0x010a
        /*074a*/ 	.byte	0xff
	.zero		1


	//   ....[101]....
        /*074c*/ 	.word	0x000095d0
        /*0750*/ 	.word	0x00000000
        /*0754*/ 	.word	0x000000c0
        /*0758*/ 	.short	0x010a
        /*075a*/ 	.byte	0xff
	.zero		1


	//   ....[102]....
        /*075c*/ 	.word	0x00009630
        /*0760*/ 	.word	0x00000000
        /*0764*/ 	.word	0x00000090
        /*0768*/ 	.short	0x010a
        /*076a*/ 	.byte	0xff
	.zero		1


	//   ....[103]....
        /*076c*/ 	.word	0x00009680
        /*0770*/ 	.word	0x00000000
        /*0774*/ 	.word	0x00000080
        /*0778*/ 	.short	0x010a
        /*077a*/ 	.byte	0xff
	.zero		1


	//   ....[104]....
        /*077c*/ 	.word	0x000096e0
        /*0780*/ 	.word	0x00000000
        /*0784*/ 	.word	0x00000090
        /*0788*/ 	.short	0x010a
        /*078a*/ 	.byte	0xff
	.zero		1


	//   ....[105]....
        /*078c*/ 	.word	0x00009740
        /*0790*/ 	.word	0x00000007
        /*0794*/ 	.word	0x00000008
        /*0798*/ 	.short	0x010a
        /*079a*/ 	.byte	0xff
	.zero		1


	//   ....[106]....
        /*079c*/ 	.word	0x00009830
        /*07a0*/ 	.word	0x00000005
        /*07a4*/ 	.word	0x00000008
        /*07a8*/ 	.short	0x010a
        /*07aa*/ 	.byte	0xff
	.zero		1


	//   ....[107]....
        /*07ac*/ 	.word	0x00009880
        /*07b0*/ 	.word	0x00000008
        /*07b4*/ 	.word	0x00000080
        /*07b8*/ 	.short	0x010a
        /*07ba*/ 	.byte	0xff
	.zero		1


	//   ....[108]....
        /*07bc*/ 	.word	0x000098e0
        /*07c0*/ 	.word	0x00000003
        /*07c4*/ 	.word	0x000000b0
        /*07c8*/ 	.short	0x010a
        /*07ca*/ 	.byte	0xff
	.zero		1


	//   ....[109]....
        /*07cc*/ 	.word	0x00009940
        /*07d0*/ 	.word	0x00000003
        /*07d4*/ 	.word	0x00000000
        /*07d8*/ 	.short	0x010a
        /*07da*/ 	.byte	0xff
	.zero		1


	//   ....[110]....
        /*07dc*/ 	.word	0x000099a0
        /*07e0*/ 	.word	0x00000002
        /*07e4*/ 	.word	0x00000000
        /*07e8*/ 	.short	0x010a
        /*07ea*/ 	.byte	0xff
	.zero		1


	//   ....[111]....
        /*07ec*/ 	.word	0x00009a00
        /*07f0*/ 	.word	0x00000002
        /*07f4*/ 	.word	0x000000e0
        /*07f8*/ 	.short	0x010a
        /*07fa*/ 	.byte	0xff
	.zero		1


	//   ....[112]....
        /*07fc*/ 	.word	0x00009a50
        /*0800*/ 	.word	0x00000008
        /*0804*/ 	.word	0x00000080
        /*0808*/ 	.short	0x010a
        /*080a*/ 	.byte	0xff
	.zero		1


	//   ....[113]....
        /*080c*/ 	.word	0x00009ab0
        /*0810*/ 	.word	0x00000000
        /*0814*/ 	.word	0x00000078
        /*0818*/ 	.short	0x010a
        /*081a*/ 	.byte	0xff
	.zero		1


	//   ....[114]....
        /*081c*/ 	.word	0x00009b10
        /*0820*/ 	.word	0x00000000
        /*0824*/ 	.word	0x00000058
        /*0828*/ 	.short	0x010a
        /*082a*/ 	.byte	0xff
	.zero		1


	//   ....[115]....
        /*082c*/ 	.word	0x00009b70
        /*0830*/ 	.word	0x00000005
        /*0834*/ 	.word	0x00000058
        /*0838*/ 	.short	0x010a
        /*083a*/ 	.byte	0xff
	.zero		1


	//   ....[116]....
        /*083c*/ 	.word	0x00009bd0
        /*0840*/ 	.word	0x00000000
        /*0844*/ 	.word	0x00000000
        /*0848*/ 	.short	0x010a
        /*084a*/ 	.byte	0xff
	.zero		1


	//   ....[117]....
        /*084c*/ 	.word	0x00009c30
        /*0850*/ 	.word	0x00000000
        /*0854*/ 	.word	0x00000000
        /*0858*/ 	.short	0x010a
        /*085a*/ 	.byte	0xff
	.zero		1


	//   ....[118]....
        /*085c*/ 	.word	0x00009c80
        /*0860*/ 	.word	0x00000000
        /*0864*/ 	.word	0x00000080
        /*0868*/ 	.short	0x010a
        /*086a*/ 	.byte	0xff
	.zero		1


	//   ....[119]....
        /*086c*/ 	.word	0x00009cd0
        /*0870*/ 	.word	0x00000000
        /*0874*/ 	.word	0x00000040
        /*0878*/ 	.short	0x010a
        /*087a*/ 	.byte	0xff
	.zero		1


	//   ....[120]....
        /*087c*/ 	.word	0x00009d20
        /*0880*/ 	.word	0x00000059
        /*0884*/ 	.word	0x000000a0
        /*0888*/ 	.short	0x010a
        /*088a*/ 	.byte	0xff
	.zero		1


	//   ....[121]....
        /*088c*/ 	.word	0x00009d70
        /*0890*/ 	.word	0x00000002
        /*0894*/ 	.word	0x00000040
        /*0898*/ 	.short	0x010a
        /*089a*/ 	.byte	0xff
	.zero		1


	//----- nvinfo : EIATTR_NUM_MBARRIERS
	.align		4
.L_47:
        /*089c*/ 	.byte	0x03, 0x38
        /*089e*/ 	.short	0x001d


	//----- nvinfo : EIATTR_EXIT_INSTR_OFFSETS
	.align		4
        /*08a0*/ 	.byte	0x04, 0x1c
        /*08a2*/ 	.short	(.L_49 - .L_48)


	//   ....[0]....
.L_48:
        /*08a4*/ 	.word	0x00002f10


	//   ....[1]....
        /*08a8*/ 	.word	0x00003410


	//   ....[2]....
        /*08ac*/ 	.word	0x00003470


	//   ....[3]....
        /*08b0*/ 	.word	0x00005430


	//   ....[4]....
        /*08b4*/ 	.word	0x000064c0


	//   ....[5]....
        /*08b8*/ 	.word	0x00006500


	//   ....[6]....
        /*08bc*/ 	.word	0x00009220


	//   ....[7]....
        /*08c0*/ 	.word	0x000092a0


	//   ....[8]....
        /*08c4*/ 	.word	0x000092d0


	//   ....[9]....
        /*08c8*/ 	.word	0x00009340


	//----- nvinfo : EIATTR_MAX_THREADS
	.align		4
.L_49:
        /*08cc*/ 	.byte	0x04, 0x05
        /*08ce*/ 	.short	(.L_51 - .L_50)
.L_50:
        /*08d0*/ 	.word	0x00000100
        /*08d4*/ 	.word	0x00000001
        /*08d8*/ 	.word	0x00000001


	//----- nvinfo : EIATTR_CRS_STACK_SIZE
	.align		4
.L_51:
        /*08dc*/ 	.byte	0x04, 0x1e
        /*08de*/ 	.short	(.L_53 - .L_52)
.L_52:
        /*08e0*/ 	.word	0x00000000


	//----- nvinfo : EIATTR_CBANK_PARAM_SIZE
	.align		4
.L_53:
        /*08e4*/ 	.byte	0x03, 0x19
        /*08e6*/ 	.short	0x0c00


	//----- nvinfo : EIATTR_PARAM_CBANK
	.align		4
        /*08e8*/ 	.byte	0x04, 0x0a
        /*08ea*/ 	.short	(.L_55 - .L_54)
	.align		4
.L_54:
        /*08ec*/ 	.word	index@(.nv.constant0._ZN7cutlass13device_kernelINS_4gemm6kernel13GemmUniversalIN4cute5tupleIJiiiiEEENS1_10collective13CollectiveMmaINS1_46MainloopSm100TmaUmmaWarpSpecializedBlockScaledILi4ELi2ELi2ENS5_IJNS4_1CILi2EEENSA_ILi1EEESC_EEEEENS5_IJNSA_ILi256EEENSA_ILi64EEESF_EEENS5_IJNS_12float_e4m3_tENS_13float_ue8m0_tEEEENS5_IJNS5_IJlSC_lEEENS4_6LayoutINS5_IJNS5_IJNS5_IJNSA_ILi32EEENSA_ILi4EEEEEEiEEESQ_NS5_IJSC_iEEEEEENS5_IJNS5_IJNS5_IJNSA_ILi16EEESO_EEEiEEENS5_IJNS5_IJNSA_ILi0EEESC_EEENSA_ILi512EEEEEENS5_IJSW_iEEEEEEEEEEESK_S13_NS4_8TiledMMAINS4_8MMA_AtomIJNS4_27SM100_MMA_MXF8F6F4_2x1SM_SSISI_SI_fSJ_Li256ELi64ELNS4_4UMMA5MajorE0ELS18_0ELNS17_7ScaleInE0ELS19_0EEEEEENSM_INS5_IJSC_SC_SC_EEENS5_IJSW_SW_SW_EEEEENS5_IJNS4_10UnderscoreES1F_S1F_EEEEENS5_IJNS4_18SM100_TMA_2SM_LOADES1I_EEENS5_IJNS4_14ComposedLayoutINS4_7SwizzleILi3ELi4ELi3EEENS4_18smem_ptr_flag_bitsILi8EEENSM_INS5_IJNSA_ILi8EEENSA_ILi128EEEEEENS5_IJS1Q_SC_EEEEEEENSM_INS5_IJNS5_IJNS5_IJSP_SC_EEENS5_IJSN_SC_EEEEEESC_NS5_IJSO_SB_EEEEEENS5_IJNS5_IJNS5_IJSU_SY_EEESX_EEESW_NS5_IJSC_SY_EEEEEEEEEEEvNS4_8identityENS5_IJS1I_NS4_28SM100_TMA_2SM_LOAD_MULTICASTEEEES25_vS26_EENS_8epilogue10collective18CollectiveEpilogueINS2A_23Sm100TmaWarpSpecializedILi3ELi2ELi32ELb1ELb0EEEJNS5_IJS1Q_SG_SF_EEENS5_IJNSM_IS1Q_SC_EENSM_ISN_SC_EEEEENS_10bfloat16_tESL_S2J_SL_NS2A_6fusion15FusionCallbacksIS2E_NS2K_17LinearCombinationIS2J_fS2J_fLNS_15FloatRoundStyleE2EEES2F_S2I_JEEENS4_5SM1004TMEM4LOAD26SM100_TMEM_LOAD_32dp32b32xENS4_13SM90_TMA_LOADENS1K_INS1L_ILi2ELi4ELi3EEENS1N_ILi16EEENSM_INS5_IJS1P_SN_EEES1W_EEEENS4_39AutoVectorizingCopyWithAssumedAlignmentILi128EEENS4_14SM90_TMA_STOREES2Z_S31_S31_EEEvvEEEEvNT_6ParamsE)
        /*08f0*/ 	.short	0x0380
        /*08f2*/ 	.short	0x0c00


	//----- nvinfo : EIATTR_SW_WAR
	.align		4
.L_55:
        /*08f4*/ 	.byte	0x04, 0x36
        /*08f6*/ 	.short	(.L_57 - .L_56)
.L_56:
        /*08f8*/ 	.word	0x00000008
.L_57:


//--------------------- .nv.callgraph             --------------------------
	.section	.nv.callgraph,"",@"SHT_CUDA_CALLGRAPH"
	.align	4
	.sectionentsize	8
	.align		4
        /*0000*/ 	.word	0x00000000
	.align		4
        /*0004*/ 	.word	0xffffffff
	.align		4
        /*0008*/ 	.word	index@(_ZN7cutlass13device_kernelINS_4gemm6kernel13GemmUniversalIN4cute5tupleIJiiiiEEENS1_10collective13CollectiveMmaINS1_46MainloopSm100TmaUmmaWarpSpecializedBlockScaledILi4ELi2ELi2ENS5_IJNS4_1CILi2EEENSA_ILi1EEESC_EEEEENS5_IJNSA_ILi256EEENSA_ILi64EEESF_EEENS5_IJNS_12float_e4m3_tENS_13float_ue8m0_tEEEENS5_IJNS5_IJlSC_lEEENS4_6LayoutINS5_IJNS5_IJNS5_IJNSA_ILi32EEENSA_ILi4EEEEEEiEEESQ_NS5_IJSC_iEEEEEENS5_IJNS5_IJNS5_IJNSA_ILi16EEESO_EEEiEEENS5_IJNS5_IJNSA_ILi0EEESC_EEENSA_ILi512EEEEEENS5_IJSW_iEEEEEEEEEEESK_S13_NS4_8TiledMMAINS4_8MMA_AtomIJNS4_27SM100_MMA_MXF8F6F4_2x1SM_SSISI_SI_fSJ_Li256ELi64ELNS4_4UMMA5MajorE0ELS18_0ELNS17_7ScaleInE0ELS19_0EEEEEENSM_INS5_IJSC_SC_SC_EEENS5_IJSW_SW_SW_EEEEENS5_IJNS4_10UnderscoreES1F_S1F_EEEEENS5_IJNS4_18SM100_TMA_2SM_LOADES1I_EEENS5_IJNS4_14ComposedLayoutINS4_7SwizzleILi3ELi4ELi3EEENS4_18smem_ptr_flag_bitsILi8EEENSM_INS5_IJNSA_ILi8EEENSA_ILi128EEEEEENS5_IJS1Q_SC_EEEEEEENSM_INS5_IJNS5_IJNS5_IJSP_SC_EEENS5_IJSN_SC_EEEEEESC_NS5_IJSO_SB_EEEEEENS5_IJNS5_IJNS5_IJSU_SY_EEESX_EEESW_NS5_IJSC_SY_EEEEEEEEEEEvNS4_8identityENS5_IJS1I_NS4_28SM100_TMA_2SM_LOAD_MULTICASTEEEES25_vS26_EENS_8epilogue10collective18CollectiveEpilogueINS2A_23Sm100TmaWarpSpecializedILi3ELi2ELi32ELb1ELb0EEEJNS5_IJS1Q_SG_SF_EEENS5_IJNSM_IS1Q_SC_EENSM_ISN_SC_EEEEENS_10bfloat16_tESL_S2J_SL_NS2A_6fusion15FusionCallbacksIS2E_NS2K_17LinearCombinationIS2J_fS2J_fLNS_15FloatRoundStyleE2EEES2F_S2I_JEEENS4_5SM1004TMEM4LOAD26SM100_TMEM_LOAD_32dp32b32xENS4_13SM90_TMA_LOADENS1K_INS1L_ILi2ELi4ELi3EEENS1N_ILi16EEENSM_INS5_IJS1P_SN_EEES1W_EEEENS4_39AutoVectorizingCopyWithAssumedAlignmentILi128EEENS4_14SM90_TMA_STOREES2Z_S31_S31_EEEvvEEEEvNT_6ParamsE)
	.align		4
        /*000c*/ 	.word	index@(__assertfail)
	.align		4
        /*0010*/ 	.word	0x00000000
	.align		4
        /*0014*/ 	.word	0xfffffffe
	.align		4
        /*0018*/ 	.word	0x00000000
	.align		4
        /*001c*/ 	.word	0xfffffffd
	.align		4
        /*0020*/ 	.word	0x00000000
	.align		4
        /*0024*/ 	.word	0xfffffffc


//--------------------- .nv.constant4             --------------------------
	.section	.nv.constant4,"a",@progbits
	.align	8
	.align		8
.nv.constant4:
        /*0000*/ 	.dword	__assertfail
	.align		8
        /*0008*/ 	.dword	__unnamed_1
	.align		8
        /*0010*/ 	.dword	__unnamed_2
	.align		8
        /*0018*/ 	.dword	_ZN40_INTERNAL_401847ba_4_k_cu_7569294f_341344cuda3std3__45__cpo5beginE
	.align		8
        /*0020*/ 	.dword	_ZN40_INTERNAL_401847ba_4_k_cu_7569294f_341344cuda3std3__45__cpo3endE
	.align		8
        /*0028*/ 	.dword	_ZN40_INTERNAL_401847ba_4_k_cu_7569294f_341344cuda3std3__45__cpo6cbeginE
	.align		8
        /*0030*/ 	.dword	_ZN40_INTERNAL_401847ba_4_k_cu_7569294f_341344cuda3std3__45__cpo4cendE
	.align		8
        /*0038*/ 	.dword	_ZN40_INTERNAL_401847ba_4_k_cu_7569294f_341344cuda3std3__442_GLOBAL__N__401847ba_4_k_cu_7569294f_341346ignoreE
	.align		8
        /*0040*/ 	.dword	_ZN40_INTERNAL_401847ba_4_k_cu_7569294f_341344cuda3std3__419piecewise_constructE
	.align		8
        /*0048*/ 	.dword	_ZN40_INTERNAL_401847ba_4_k_cu_7569294f_341344cuda3std3__48in_placeE
	.align		8
        /*0050*/ 	.dword	_ZN40_INTERNAL_401847ba_4_k_cu_7569294f_341344cuda3std6ranges3__45__cpo4swapE
	.align		8
        /*0058*/ 	.dword	_ZN40_INTERNAL_401847ba_4_k_cu_7569294f_341344cuda3std6ranges3__45__cpo9iter_moveE
	.align		8
        /*0060*/ 	.dword	_ZN40_INTERNAL_401847ba_4_k_cu_7569294f_341344cute7productE
	.align		8
        /*0068*/ 	.dword	_ZN40_INTERNAL_401847ba_4_k_cu_7569294f_341344cute1_E
	.align		8
        /*0070*/ 	.dword	$str$25
	.align		8
        /*0078*/ 	.dword	$str$26
	.align		8
        /*0080*/ 	.dword	$str$27
	.align		8
        /*0088*/ 	.dword	$str$28


//--------------------- .text._ZN7cutlass13device_kernelINS_4gemm6kernel13GemmUniversalIN4cute5tupleIJiiiiEEENS1_10collective13CollectiveMmaINS1_46MainloopSm100TmaUmmaWarpSpecializedBlockScaledILi4ELi2ELi2ENS5_IJNS4_1CILi2EEENSA_ILi1EEESC_EEEEENS5_IJNSA_ILi256EEENSA_ILi64EEESF_EEENS5_IJNS_12float_e4m3_tENS_13float_ue8m0_tEEEENS5_IJNS5_IJlSC_lEEENS4_6LayoutINS5_IJNS5_IJNS5_IJNSA_ILi32EEENSA_ILi4EEEEEEiEEESQ_NS5_IJSC_iEEEEEENS5_IJNS5_IJNS5_IJNSA_ILi16EEESO_EEEiEEENS5_IJNS5_IJNSA_ILi0EEESC_EEENSA_ILi512EEEEEENS5_IJSW_iEEEEEEEEEEESK_S13_NS4_8TiledMMAINS4_8MMA_AtomIJNS4_27SM100_MMA_MXF8F6F4_2x1SM_SSISI_SI_fSJ_Li256ELi64ELNS4_4UMMA5MajorE0ELS18_0ELNS17_7ScaleInE0ELS19_0EEEEEENSM_INS5_IJSC_SC_SC_EEENS5_IJSW_SW_SW_EEEEENS5_IJNS4_10UnderscoreES1F_S1F_EEEEENS5_IJNS4_18SM100_TMA_2SM_LOADES1I_EEENS5_IJNS4_14ComposedLayoutINS4_7SwizzleILi3ELi4ELi3EEENS4_18smem_ptr_flag_bitsILi8EEENSM_INS5_IJNSA_ILi8EEENSA_ILi128EEEEEENS5_IJS1Q_SC_EEEEEEENSM_INS5_IJNS5_IJNS5_IJSP_SC_EEENS5_IJSN_SC_EEEEEESC_NS5_IJSO_SB_EEEEEENS5_IJNS5_IJNS5_IJSU_SY_EEESX_EEESW_NS5_IJSC_SY_EEEEEEEEEEEvNS4_8identityENS5_IJS1I_NS4_28SM100_TMA_2SM_LOAD_MULTICASTEEEES25_vS26_EENS_8epilogue10collective18CollectiveEpilogueINS2A_23Sm100TmaWarpSpecializedILi3ELi2ELi32ELb1ELb0EEEJNS5_IJS1Q_SG_SF_EEENS5_IJNSM_IS1Q_SC_EENSM_ISN_SC_EEEEENS_10bfloat16_tESL_S2J_SL_NS2A_6fusion15FusionCallbacksIS2E_NS2K_17LinearCombinationIS2J_fS2J_fLNS_15FloatRoundStyleE2EEES2F_S2I_JEEENS4_5SM1004TMEM4LOAD26SM100_TMEM_LOAD_32dp32b32xENS4_13SM90_TMA_LOADENS1K_INS1L_ILi2ELi4ELi3EEENS1N_ILi16EEENSM_INS5_IJS1P_SN_EEES1W_EEEENS4_39AutoVectorizingCopyWithAssumedAlignmentILi128EEENS4_14SM90_TMA_STOREES2Z_S31_S31_EEEvvEEEEvNT_6ParamsE --------------------------
	.section	.text._ZN7cutlass13device_kernelINS_4gemm6kernel13GemmUniversalIN4cute5tupleIJiiiiEEENS1_10collective13CollectiveMmaINS1_46MainloopSm100TmaUmmaWarpSpecializedBlockScaledILi4ELi2ELi2ENS5_IJNS4_1CILi2EEENSA_ILi1EEESC_EEEEENS5_IJNSA_ILi256EEENSA_ILi64EEESF_EEENS5_IJNS_12float_e4m3_tENS_13float_ue8m0_tEEEENS5_IJNS5_IJlSC_lEEENS4_6LayoutINS5_IJNS5_IJNS5_IJNSA_ILi32EEENSA_ILi4EEEEEEiEEESQ_NS5_IJSC_iEEEEEENS5_IJNS5_IJNS5_IJNSA_ILi16EEESO_EEEiEEENS5_IJNS5_IJNSA_ILi0EEESC_EEENSA_ILi512EEEEEENS5_IJSW_iEEEEEEEEEEESK_S13_NS4_8TiledMMAINS4_8MMA_AtomIJNS4_27SM100_MMA_MXF8F6F4_2x1SM_SSISI_SI_fSJ_Li256ELi64ELNS4_4UMMA5MajorE0ELS18_0ELNS17_7ScaleInE0ELS19_0EEEEEENSM_INS5_IJSC_SC_SC_EEENS5_IJSW_SW_SW_EEEEENS5_IJNS4_10UnderscoreES1F_S1F_EEEEENS5_IJNS4_18SM100_TMA_2SM_LOADES1I_EEENS5_IJNS4_14ComposedLayoutINS4_7SwizzleILi3ELi4ELi3EEENS4_18smem_ptr_flag_bitsILi8EEENSM_INS5_IJNSA_ILi8EEENSA_ILi128EEEEEENS5_IJS1Q_SC_EEEEEEENSM_INS5_IJNS5_IJNS5_IJSP_SC_EEENS5_IJSN_SC_EEEEEESC_NS5_IJSO_SB_EEEEEENS5_IJNS5_IJNS5_IJSU_SY_EEESX_EEESW_NS5_IJSC_SY_EEEEEEEEEEEvNS4_8identityENS5_IJS1I_NS4_28SM100_TMA_2SM_LOAD_MULTICASTEEEES25_vS26_EENS_8epilogue10collective18CollectiveEpilogueINS2A_23Sm100TmaWarpSpecializedILi3ELi2ELi32ELb1ELb0EEEJNS5_IJS1Q_SG_SF_EEENS5_IJNSM_IS1Q_SC_EENSM_ISN_SC_EEEEENS_10bfloat16_tESL_S2J_SL_NS2A_6fusion15FusionCallbacksIS2E_NS2K_17LinearCombinationIS2J_fS2J_fLNS_15FloatRoundStyleE2EEES2F_S2I_JEEENS4_5SM1004TMEM4LOAD26SM100_TMEM_LOAD_32dp32b32xENS4_13SM90_TMA_LOADENS1K_INS1L_ILi2ELi4ELi3EEENS1N_ILi16EEENSM_INS5_IJS1P_SN_EEES1W_EEEENS4_39AutoVectorizingCopyWithAssumedAlignmentILi128EEENS4_14SM90_TMA_STOREES2Z_S31_S31_EEEvvEEEEvNT_6ParamsE,"ax",@progbits
	.align	128
.text._ZN7cutlass13device_kernelINS_4gemm6kernel13GemmUniversalIN4cute5tupleIJiiiiEEENS1_10collective13CollectiveMmaINS1_46MainloopSm100TmaUmmaWarpSpecializedBlockScaledILi4ELi2ELi2ENS5_IJNS4_1CILi2EEENSA_ILi1EEESC_EEEEENS5_IJNSA_ILi256EEENSA_ILi64EEESF_EEENS5_IJNS_12float_e4m3_tENS_13float_ue8m0_tEEEENS5_IJNS5_IJlSC_lEEENS4_6LayoutINS5_IJNS5_IJNS5_IJNSA_ILi32EEENSA_ILi4EEEEEEiEEESQ_NS5_IJSC_iEEEEEENS5_IJNS5_IJNS5_IJNSA_ILi16EEESO_EEEiEEENS5_IJNS5_IJNSA_ILi0EEESC_EEENSA_ILi512EEEEEENS5_IJSW_iEEEEEEEEEEESK_S13_NS4_8TiledMMAINS4_8MMA_AtomIJNS4_27SM100_MMA_MXF8F6F4_2x1SM_SSISI_SI_fSJ_Li256ELi64ELNS4_4UMMA5MajorE0ELS18_0ELNS17_7ScaleInE0ELS19_0EEEEEENSM_INS5_IJSC_SC_SC_EEENS5_IJSW_SW_SW_EEEEENS5_IJNS4_10UnderscoreES1F_S1F_EEEEENS5_IJNS4_18SM100_TMA_2SM_LOADES1I_EEENS5_IJNS4_14ComposedLayoutINS4_7SwizzleILi3ELi4ELi3EEENS4_18smem_ptr_flag_bitsILi8EEENSM_INS5_IJNSA_ILi8EEENSA_ILi128EEEEEENS5_IJS1Q_SC_EEEEEEENSM_INS5_IJNS5_IJNS5_IJSP_SC_EEENS5_IJSN_SC_EEEEEESC_NS5_IJSO_SB_EEEEEENS5_IJNS5_IJNS5_IJSU_SY_EEESX_EEESW_NS5_IJSC_SY_EEEEEEEEEEEvNS4_8identityENS5_IJS1I_NS4_28SM100_TMA_2SM_LOAD_MULTICASTEEEES25_vS26_EENS_8epilogue10collective18CollectiveEpilogueINS2A_23Sm100TmaWarpSpecializedILi3ELi2ELi32ELb1ELb0EEEJNS5_IJS1Q_SG_SF_EEENS5_IJNSM_IS1Q_SC_EENSM_ISN_SC_EEEEENS_10bfloat16_tESL_S2J_SL_NS2A_6fusion15FusionCallbacksIS2E_NS2K_17LinearCombinationIS2J_fS2J_fLNS_15FloatRoundStyleE2EEES2F_S2I_JEEENS4_5SM1004TMEM4LOAD26SM100_TMEM_LOAD_32dp32b32xENS4_13SM90_TMA_LOADENS1K_INS1L_ILi2ELi4ELi3EEENS1N_ILi16EEENSM_INS5_IJS1P_SN_EEES1W_EEEENS4_39AutoVectorizingCopyWithAssumedAlignmentILi128EEENS4_14SM90_TMA_STOREES2Z_S31_S31_EEEvvEEEEvNT_6ParamsE:
        .type           _ZN7cutlass13device_kernelINS_4gemm6kernel13GemmUniversalIN4cute5tupleIJiiiiEEENS1_10collective13CollectiveMmaINS1_46MainloopSm100TmaUmmaWarpSpecializedBlockScaledILi4ELi2ELi2ENS5_IJNS4_1CILi2EEENSA_ILi1EEESC_EEEEENS5_IJNSA_ILi256EEENSA_ILi64EEESF_EEENS5_IJNS_12float_e4m3_tENS_13float_ue8m0_tEEEENS5_IJNS5_IJlSC_lEEENS4_6LayoutINS5_IJNS5_IJNS5_IJNSA_ILi32EEENSA_ILi4EEEEEEiEEESQ_NS5_IJSC_iEEEEEENS5_IJNS5_IJNS5_IJNSA_ILi16EEESO_EEEiEEENS5_IJNS5_IJNSA_ILi0EEESC_EEENSA_ILi512EEEEEENS5_IJSW_iEEEEEEEEEEESK_S13_NS4_8TiledMMAINS4_8MMA_AtomIJNS4_27SM100_MMA_MXF8F6F4_2x1SM_SSISI_SI_fSJ_Li256ELi64ELNS4_4UMMA5MajorE0ELS18_0ELNS17_7ScaleInE0ELS19_0EEEEEENSM_INS5_IJSC_SC_SC_EEENS5_IJSW_SW_SW_EEEEENS5_IJNS4_10UnderscoreES1F_S1F_EEEEENS5_IJNS4_18SM100_TMA_2SM_LOADES1I_EEENS5_IJNS4_14ComposedLayoutINS4_7SwizzleILi3ELi4ELi3EEENS4_18smem_ptr_flag_bitsILi8EEENSM_INS5_IJNSA_ILi8EEENSA_ILi128EEEEEENS5_IJS1Q_SC_EEEEEEENSM_INS5_IJNS5_IJNS5_IJSP_SC_EEENS5_IJSN_SC_EEEEEESC_NS5_IJSO_SB_EEEEEENS5_IJNS5_IJNS5_IJSU_SY_EEESX_EEESW_NS5_IJSC_SY_EEEEEEEEEEEvNS4_8identityENS5_IJS1I_NS4_28SM100_TMA_2SM_LOAD_MULTICASTEEEES25_vS26_EENS_8epilogue10collective18CollectiveEpilogueINS2A_23Sm100TmaWarpSpecializedILi3ELi2ELi32ELb1ELb0EEEJNS5_IJS1Q_SG_SF_EEENS5_IJNSM_IS1Q_SC_EENSM_ISN_SC_EEEEENS_10bfloat16_tESL_S2J_SL_NS2A_6fusion15FusionCallbacksIS2E_NS2K_17LinearCombinationIS2J_fS2J_fLNS_15FloatRoundStyleE2EEES2F_S2I_JEEENS4_5SM1004TMEM4LOAD26SM100_TMEM_LOAD_32dp32b32xENS4_13SM90_TMA_LOADENS1K_INS1L_ILi2ELi4ELi3EEENS1N_ILi16EEENSM_INS5_IJS1P_SN_EEES1W_EEEENS4_39AutoVectorizingCopyWithAssumedAlignmentILi128EEENS4_14SM90_TMA_STOREES2Z_S31_S31_EEEvvEEEEvNT_6ParamsE,@function
        .size           _ZN7cutlass13device_kernelINS_4gemm6kernel13GemmUniversalIN4cute5tupleIJiiiiEEENS1_10collective13CollectiveMmaINS1_46MainloopSm100TmaUmmaWarpSpecializedBlockScaledILi4ELi2ELi2ENS5_IJNS4_1CILi2EEENSA_ILi1EEESC_EEEEENS5_IJNSA_ILi256EEENSA_ILi64EEESF_EEENS5_IJNS_12float_e4m3_tENS_13float_ue8m0_tEEEENS5_IJNS5_IJlSC_lEEENS4_6LayoutINS5_IJNS5_IJNS5_IJNSA_ILi32EEENSA_ILi4EEEEEEiEEESQ_NS5_IJSC_iEEEEEENS5_IJNS5_IJNS5_IJNSA_ILi16EEESO_EEEiEEENS5_IJNS5_IJNSA_ILi0EEESC_EEENSA_ILi512EEEEEENS5_IJSW_iEEEEEEEEEEESK_S13_NS4_8TiledMMAINS4_8MMA_AtomIJNS4_27SM100_MMA_MXF8F6F4_2x1SM_SSISI_SI_fSJ_Li256ELi64ELNS4_4UMMA5MajorE0ELS18_0ELNS17_7ScaleInE0ELS19_0EEEEEENSM_INS5_IJSC_SC_SC_EEENS5_IJSW_SW_SW_EEEEENS5_IJNS4_10UnderscoreES1F_S1F_EEEEENS5_IJNS4_18SM100_TMA_2SM_LOADES1I_EEENS5_IJNS4_14ComposedLayoutINS4_7SwizzleILi3ELi4ELi3EEENS4_18smem_ptr_flag_bitsILi8EEENSM_INS5_IJNSA_ILi8EEENSA_ILi128EEEEEENS5_IJS1Q_SC_EEEEEEENSM_INS5_IJNS5_IJNS5_IJSP_SC_EEENS5_IJSN_SC_EEEEEESC_NS5_IJSO_SB_EEEEEENS5_IJNS5_IJNS5_IJSU_SY_EEESX_EEESW_NS5_IJSC_SY_EEEEEEEEEEEvNS4_8identityENS5_IJS1I_NS4_28SM100_TMA_2SM_LOAD_MULTICASTEEEES25_vS26_EENS_8epilogue10collective18CollectiveEpilogueINS2A_23Sm100TmaWarpSpecializedILi3ELi2ELi32ELb1ELb0EEEJNS5_IJS1Q_SG_SF_EEENS5_IJNSM_IS1Q_SC_EENSM_ISN_SC_EEEEENS_10bfloat16_tESL_S2J_SL_NS2A_6fusion15FusionCallbacksIS2E_NS2K_17LinearCombinationIS2J_fS2J_fLNS_15FloatRoundStyleE2EEES2F_S2I_JEEENS4_5SM1004TMEM4LOAD26SM100_TMEM_LOAD_32dp32b32xENS4_13SM90_TMA_LOADENS1K_INS1L_ILi2ELi4ELi3EEENS1N_ILi16EEENSM_INS5_IJS1P_SN_EEES1W_EEEENS4_39AutoVectorizingCopyWithAssumedAlignmentILi128EEENS4_14SM90_TMA_STOREES2Z_S31_S31_EEEvvEEEEvNT_6ParamsE,(.L_x_175 - _ZN7cutlass13device_kernelINS_4gemm6kernel13GemmUniversalIN4cute5tupleIJiiiiEEENS1_10collective13CollectiveMmaINS1_46MainloopSm100TmaUmmaWarpSpecializedBlockScaledILi4ELi2ELi2ENS5_IJNS4_1CILi2EEENSA_ILi1EEESC_EEEEENS5_IJNSA_ILi256EEENSA_ILi64EEESF_EEENS5_IJNS_12float_e4m3_tENS_13float_ue8m0_tEEEENS5_IJNS5_IJlSC_lEEENS4_6LayoutINS5_IJNS5_IJNS5_IJNSA_ILi32EEENSA_ILi4EEEEEEiEEESQ_NS5_IJSC_iEEEEEENS5_IJNS5_IJNS5_IJNSA_ILi16EEESO_EEEiEEENS5_IJNS5_IJNSA_ILi0EEESC_EEENSA_ILi512EEEEEENS5_IJSW_iEEEEEEEEEEESK_S13_NS4_8TiledMMAINS4_8MMA_AtomIJNS4_27SM100_MMA_MXF8F6F4_2x1SM_SSISI_SI_fSJ_Li256ELi64ELNS4_4UMMA5MajorE0ELS18_0ELNS17_7ScaleInE0ELS19_0EEEEEENSM_INS5_IJSC_SC_SC_EEENS5_IJSW_SW_SW_EEEEENS5_IJNS4_10UnderscoreES1F_S1F_EEEEENS5_IJNS4_18SM100_TMA_2SM_LOADES1I_EEENS5_IJNS4_14ComposedLayoutINS4_7SwizzleILi3ELi4ELi3EEENS4_18smem_ptr_flag_bitsILi8EEENSM_INS5_IJNSA_ILi8EEENSA_ILi128EEEEEENS5_IJS1Q_SC_EEEEEEENSM_INS5_IJNS5_IJNS5_IJSP_SC_EEENS5_IJSN_SC_EEEEEESC_NS5_IJSO_SB_EEEEEENS5_IJNS5_IJNS5_IJSU_SY_EEESX_EEESW_NS5_IJSC_SY_EEEEEEEEEEEvNS4_8identityENS5_IJS1I_NS4_28SM100_TMA_2SM_LOAD_MULTICASTEEEES25_vS26_EENS_8epilogue10collective18CollectiveEpilogueINS2A_23Sm100TmaWarpSpecializedILi3ELi2ELi32ELb1ELb0EEEJNS5_IJS1Q_SG_SF_EEENS5_IJNSM_IS1Q_SC_EENSM_ISN_SC_EEEEENS_10bfloat16_tESL_S2J_SL_NS2A_6fusion15FusionCallbacksIS2E_NS2K_17LinearCombinationIS2J_fS2J_fLNS_15FloatRoundStyleE2EEES2F_S2I_JEEENS4_5SM1004TMEM4LOAD26SM100_TMEM_LOAD_32dp32b32xENS4_13SM90_TMA_LOADENS1K_INS1L_ILi2ELi4ELi3EEENS1N_ILi16EEENSM_INS5_IJS1P_SN_EEES1W_EEEENS4_39AutoVectorizingCopyWithAssumedAlignmentILi128EEENS4_14SM90_TMA_STOREES2Z_S31_S31_EEEvvEEEEvNT_6ParamsE)
        .other          _ZN7cutlass13device_kernelINS_4gemm6kernel13GemmUniversalIN4cute5tupleIJiiiiEEENS1_10collective13CollectiveMmaINS1_46MainloopSm100TmaUmmaWarpSpecializedBlockScaledILi4ELi2ELi2ENS5_IJNS4_1CILi2EEENSA_ILi1EEESC_EEEEENS5_IJNSA_ILi256EEENSA_ILi64EEESF_EEENS5_IJNS_12float_e4m3_tENS_13float_ue8m0_tEEEENS5_IJNS5_IJlSC_lEEENS4_6LayoutINS5_IJNS5_IJNS5_IJNSA_ILi32EEENSA_ILi4EEEEEEiEEESQ_NS5_IJSC_iEEEEEENS5_IJNS5_IJNS5_IJNSA_ILi16EEESO_EEEiEEENS5_IJNS5_IJNSA_ILi0EEESC_EEENSA_ILi512EEEEEENS5_IJSW_iEEEEEEEEEEESK_S13_NS4_8TiledMMAINS4_8MMA_AtomIJNS4_27SM100_MMA_MXF8F6F4_2x1SM_SSISI_SI_fSJ_Li256ELi64ELNS4_4UMMA5MajorE0ELS18_0ELNS17_7ScaleInE0ELS19_0EEEEEENSM_INS5_IJSC_SC_SC_EEENS5_IJSW_SW_SW_EEEEENS5_IJNS4_10UnderscoreES1F_S1F_EEEEENS5_IJNS4_18SM100_TMA_2SM_LOADES1I_EEENS5_IJNS4_14ComposedLayoutINS4_7SwizzleILi3ELi4ELi3EEENS4_18smem_ptr_flag_bitsILi8EEENSM_INS5_IJNSA_ILi8EEENSA_ILi128EEEEEENS5_IJS1Q_SC_EEEEEEENSM_INS5_IJNS5_IJNS5_IJSP_SC_EEENS5_IJSN_SC_EEEEEESC_NS5_IJSO_SB_EEEEEENS5_IJNS5_IJNS5_IJSU_SY_EEESX_EEESW_NS5_IJSC_SY_EEEEEEEEEEEvNS4_8identityENS5_IJS1I_NS4_28SM100_TMA_2SM_LOAD_MULTICASTEEEES25_vS26_EENS_8epilogue10collective18CollectiveEpilogueINS2A_23Sm100TmaWarpSpecializedILi3ELi2ELi32ELb1ELb0EEEJNS5_IJS1Q_SG_SF_EEENS5_IJNSM_IS1Q_SC_EENSM_ISN_SC_EEEEENS_10bfloat16_tESL_S2J_SL_NS2A_6fusion15FusionCallbacksIS2E_NS2K_17LinearCombinationIS2J_fS2J_fLNS_15FloatRoundStyleE2EEES2F_S2I_JEEENS4_5SM1004TMEM4LOAD26SM100_TMEM_LOAD_32dp32b32xENS4_13SM90_TMA_LOADENS1K_INS1L_ILi2ELi4ELi3EEENS1N_ILi16EEENSM_INS5_IJS1P_SN_EEES1W_EEEENS4_39AutoVectorizingCopyWithAssumedAlignmentILi128EEENS4_14SM90_TMA_STOREES2Z_S31_S31_EEEvvEEEEvNT_6ParamsE,@"STO_CUDA_ENTRY STV_DEFAULT"
_ZN7cutlass13device_kernelINS_4gemm6kernel13GemmUniversalIN4cute5tupleIJiiiiEEENS1_10collective13CollectiveMmaINS1_46MainloopSm100TmaUmmaWarpSpecializedBlockScaledILi4ELi2ELi2ENS5_IJNS4_1CILi2EEENSA_ILi1EEESC_EEEEENS5_IJNSA_ILi256EEENSA_ILi64EEESF_EEENS5_IJNS_12float_e4m3_tENS_13float_ue8m0_tEEEENS5_IJNS5_IJlSC_lEEENS4_6LayoutINS5_IJNS5_IJNS5_IJNSA_ILi32EEENSA_ILi4EEEEEEiEEESQ_NS5_IJSC_iEEEEEENS5_IJNS5_IJNS5_IJNSA_ILi16EEESO_EEEiEEENS5_IJNS5_IJNSA_ILi0EEESC_EEENSA_ILi512EEEEEENS5_IJSW_iEEEEEEEEEEESK_S13_NS4_8TiledMMAINS4_8MMA_AtomIJNS4_27SM100_MMA_MXF8F6F4_2x1SM_SSISI_SI_fSJ_Li256ELi64ELNS4_4UMMA5MajorE0ELS18_0ELNS17_7ScaleInE0ELS19_0EEEEEENSM_INS5_IJSC_SC_SC_EEENS5_IJSW_SW_SW_EEEEENS5_IJNS4_10UnderscoreES1F_S1F_EEEEENS5_IJNS4_18SM100_TMA_2SM_LOADES1I_EEENS5_IJNS4_14ComposedLayoutINS4_7SwizzleILi3ELi4ELi3EEENS4_18smem_ptr_flag_bitsILi8EEENSM_INS5_IJNSA_ILi8EEENSA_ILi128EEEEEENS5_IJS1Q_SC_EEEEEEENSM_INS5_IJNS5_IJNS5_IJSP_SC_EEENS5_IJSN_SC_EEEEEESC_NS5_IJSO_SB_EEEEEENS5_IJNS5_IJNS5_IJSU_SY_EEESX_EEESW_NS5_IJSC_SY_EEEEEEEEEEEvNS4_8identityENS5_IJS1I_NS4_28SM100_TMA_2SM_LOAD_MULTICASTEEEES25_vS26_EENS_8epilogue10collective18CollectiveEpilogueINS2A_23Sm100TmaWarpSpecializedILi3ELi2ELi32ELb1ELb0EEEJNS5_IJS1Q_SG_SF_EEENS5_IJNSM_IS1Q_SC_EENSM_ISN_SC_EEEEENS_10bfloat16_tESL_S2J_SL_NS2A_6fusion15FusionCallbacksIS2E_NS2K_17LinearCombinationIS2J_fS2J_fLNS_15FloatRoundStyleE2EEES2F_S2I_JEEENS4_5SM1004TMEM4LOAD26SM100_TMEM_LOAD_32dp32b32xENS4_13SM90_TMA_LOADENS1K_INS1L_ILi2ELi4ELi3EEENS1N_ILi16EEENSM_INS5_IJS1P_SN_EEES1W_EEEENS4_39AutoVectorizingCopyWithAssumedAlignmentILi128EEENS4_14SM90_TMA_STOREES2Z_S31_S31_EEEvvEEEEvNT_6ParamsE:
[----:B------:R-:W1:Y:S01]  /*0000*/  LDC R1, c[0x0][0x37c] ;  /* 0x0000df00ff017b82 */ /* 0x000e620000000800 */
[----:B------:R-:W2:Y:S01]  /*0010*/  S2R R92, SR_TID.X ;  /* 0x00000000005c7919 */ /* 0x000ea20000002100 */
[----:B------:R-:W3:Y:S06]  /*0020*/  LDCU.64 UR12, c[0x0][0xc90] ;  /* 0x00019200ff0c77ac */ /* 0x000eec0008000a00 */
[----:B------:R-:W4:Y:S01]  /*0030*/  S2UR UR61, SR_CgaCtaId ;  /* 0x00000000003d79c3 */ /* 0x000f220000008800 */
[----:B------:R-:W-:Y:S02]  /*0040*/  PRMT R84, RZ, 0x7610, R84 ;  /* 0x00007610ff547816 */ /* 0x000fe40000000054 */
[----:B------:R-:W-:Y:S01]  /*0050*/  ELECT P1, URZ, PT ;  /* 0x0000000000ff782f */ /* 0x000fe20003820000 */
[----:B---3--:R-:W-:-:S04]  /*0060*/  UISETP.NE.U32.AND UP0, UPT, UR12, URZ, UPT ;  /* 0x000000ff0c00728c */ /* 0x008fc8000bf05070 */
[----:B------:R-:W-:Y:S02]  /*0070*/  UISETP.NE.AND.EX UP0, UPT, UR13, URZ, UPT, UP0 ;  /* 0x000000ff0d00728c */ /* 0x000fe4000bf05300 */
[----:B----4-:R-:W-:Y:S02]  /*0080*/  ULOP3.LUT UR5, UR61, 0x1, URZ, 0xc0, !UPT ;  /* 0x000000013d057892 */ /* 0x010fe4000f8ec0ff */
[----:B------:R-:W-:Y:S01]  /*0090*/  ULOP3.LUT UR4, UR61, 0x1, URZ, 0x3c, !UPT ;  /* 0x000000013d047892 */ /* 0x000fe2000f8e3cff */
[----:B--2---:R-:W-:-:S03]  /*00a0*/  SHF.R.U32.HI R85, RZ, 0x5, R92 ;  /* 0x00000005ff557819 */ /* 0x004fc6000001165c */
[----:B------:R-:W-:Y:S02]  /*00b0*/  IMAD.U32 R2, RZ, RZ, UR5 ;  /* 0x00000005ff027e24 */ /* 0x000fe4000f8e00ff */
[----:B------:R-:W2:Y:S02]  /*00c0*/  SHFL.IDX PT, R0, R85, RZ, 0x1f ;  /* 0x00001fff55007589 */ /* 0x000ea400000e0000 */
[----:B--2---:R-:W-:Y:S01]  /*00d0*/  R2UR UR18, R0 ;  /* 0x00000000001272ca */ /* 0x004fe200000e0000 */
[----:B------:R-:W-:Y:S01]  /*00e0*/  IMAD.U32 R0, RZ, RZ, UR4 ;  /* 0x00000004ff007e24 */ /* 0x000fe2000f8e00ff */
[----:B-1----:R-:W-:-:S13]  /*00f0*/  BRA.U UP0, `(.L_x_0) ;  /* 0x0000000100307547 */ /* 0x002fda000b800000 */
[----:B------:R-:W1:Y:S02]  /*0100*/  LDCU.64 UR4, c[0x0][0xc88] ;  /* 0x00019100ff0477ac */ /* 0x000e640008000a00 */
[----:B-1----:R-:W-:-:S04]  /*0110*/  UISETP.NE.U32.AND UP0, UPT, UR4, URZ, UPT ;  /* 0x000000ff0400728c */ /* 0x002fc8000bf05070 */
[----:B------:R-:W-:-:S09]  /*0120*/  UISETP.NE.AND.EX UP0, UPT, UR5, URZ, UPT, UP0 ;  /* 0x000000ff0500728c */ /* 0x000fd2000bf05300 */
[----:B------:R-:W-:Y:S05]  /*0130*/  BRA.U !UP0, `(.L_x_1) ;  /* 0x0000000108147547 */ /* 0x000fea000b800000 */
[----:B------:R-:W1:Y:S01]  /*0140*/  LDC.64 R4, c[0x0][0xc88] ;  /* 0x00032200ff047b82 */ /* 0x000e620000000a00 */
[----:B------:R-:W1:Y:S02]  /*0150*/  LDCU.64 UR4, c[0x0][0x358] ;  /* 0x00006b00ff0477ac */ /* 0x000e640008000a00 */
[----:B-1----:R1:W5:Y:S01]  /*0160*/  LDG.E R41, desc[UR4][R4.64] ;  /* 0x0000000404297981 */ /* 0x002362000c1e1900 */
[----:B------:R-:W-:Y:S01]  /*0170*/  HFMA2 R84, -RZ, RZ, 0, 5.9604644775390625e-08 ;  /* 0x00000001ff547431 */ /* 0x000fe200000001ff */
[----:B------:R-:W-:Y:S05]  /*0180*/  BRA `(.L_x_0) ;  /* 0x00000000000c7947 */ /* 0x000fea0003800000 */
.L_x_1:
[----:B------:R-:W1:Y:S01]  /*0190*/  LDCU UR4, c[0x0][0xc80] ;  /* 0x00019000ff0477ac */ /* 0x000e620008000800 */
[----:B------:R-:W-:Y:S01]  /*01a0*/  HFMA2 R84, -RZ, RZ, 0, 5.9604644775390625e-08 ;  /* 0x00000001ff547431 */ /* 0x000fe200000001ff */
[----:B-1----:R-:W-:-:S07]  /*01b0*/  MOV R41, UR4 ;  /* 0x0000000400297c02 */ /* 0x002fce0008000f00 */
.L_x_0:
[----:B------:R-:W2:Y:S02]  /*01c0*/  LDCU.64 UR4, c[0x0][0xcb0] ;  /* 0x00019600ff0477ac */ /* 0x000ea40008000a00 */
[----:B--2---:R-:W-:-:S04]  /*01d0*/  UISETP.NE.U32.AND UP0, UPT, UR4, URZ, UPT ;  /* 0x000000ff0400728c */ /* 0x004fc8000bf05070 */
[----:B------:R-:W-:-:S09]  /*01e0*/  UISETP.NE.AND.EX UP0, UPT, UR5, URZ, UPT, UP0 ;  /* 0x000000ff0500728c */ /* 0x000fd2000bf05300 */
[----:B------:R-:W-:Y:S05]  /*01f0*/  BRA.U UP0, `(.L_x_2) ;  /* 0x0000000100287547 */ /* 0x000fea000b800000 */
[----:B------:R-:W2:Y:S02]  /*0200*/  LDCU.64 UR4, c[0x0][0xca8] ;  /* 0x00019500ff0477ac */ /* 0x000ea40008000a00 */
[----:B--2---:R-:W-:-:S04]  /*0210*/  UISETP.NE.U32.AND UP0, UPT, UR4, URZ, UPT ;  /* 0x000000ff0400728c */ /* 0x004fc8000bf05070 */
[----:B------:R-:W-:-:S09]  /*0220*/  UISETP.NE.AND.EX UP0, UPT, UR5, URZ, UPT, UP0 ;  /* 0x000000ff0500728c */ /* 0x000fd2000bf05300 */
[----:B------:R-:W-:Y:S05]  /*0230*/  BRA.U !UP0, `(.L_x_3) ;  /* 0x0000000108107547 */ /* 0x000fea000b800000 */
[----:B------:R-:W2:Y:S01]  /*0240*/  LDC.64 R38, c[0x0][0xca8] ;  /* 0x00032a00ff267b82 */ /* 0x000ea20000000a00 */
[----:B------:R-:W2:Y:S02]  /*0250*/  LDCU.64 UR4, c[0x0][0x358] ;  /* 0x00006b00ff0477ac */ /* 0x000ea40008000a00 */
[----:B--2---:R2:W5:Y:S01]  /*0260*/  LDG.E R38, desc[UR4][R38.64] ;  /* 0x0000000426267981 */ /* 0x004562000c1e1900 */
[----:B------:R-:W-:Y:S05]  /*0270*/  BRA `(.L_x_2) ;  /* 0x0000000000087947 */ /* 0x000fea0003800000 */
.L_x_3:
[----:B------:R-:W2:Y:S02]  /*0280*/  LDCU UR4, c[0x0][0xca0] ;  /* 0x00019400ff0477ac */ /* 0x000ea40008000800 */
[----:B--2---:R-:W-:Y:S02]  /*0290*/  MOV R38, UR4 ;  /* 0x0000000400267c02 */ /* 0x004fe40008000f00 */
.L_x_2:
[----:B------:R-:W-:Y:S01]  /*02a0*/  IMAD.U32 R3, RZ, RZ, UR18 ;  /* 0x00000012ff037e24 */ /* 0x000fe2000f8e00ff */
[----:B------:R-:W-:Y:S04]  /*02b0*/  BSSY.RECONVERGENT B0, `(.L_x_4) ;  /* 0x0000012000007945 */ /* 0x000fe80003800200 */
[C---:B------:R-:W-:Y:S02]  /*02c0*/  ISETP.NE.OR P2, PT, R3.reuse, 0x1, !P1 ;  /* 0x000000010300780c */ /* 0x040fe40004f45670 */
[----:B------:R-:W-:-:S11]  /*02d0*/  ISETP.NE.OR P0, PT, R3, 0x3, !P1 ;  /* 0x000000030300780c */ /* 0x000fd60004f05670 */
[----:B------:R-:W-:Y:S05]  /*02e0*/  @P2 BRA `(.L_x_5) ;  /* 0x0000000000382947 */ /* 0x000fea0003800000 */
[----:B------:R-:W3:Y:S02]  /*02f0*/  LDCU.64 UR4, c[0x0][0x348] ;  /* 0x00006900ff0477ac */ /* 0x000ee40008000a00 */
[----:B---3--:R-:W-:Y:S02]  /*0300*/  UIADD3 UR10, UP3, UPT, UR4, 0x80, URZ ;  /* 0x00000080040a7890 */ /* 0x008fe4000ff7e0ff */
[----:B------:R-:W-:Y:S02]  /*0310*/  UIADD3 UR8, UP2, UPT, UR4, 0x180, URZ ;  /* 0x0000018004087890 */ /* 0x000fe4000ff5e0ff */
[----:B------:R-:W-:Y:S02]  /*0320*/  UIADD3 UR6, UP1, UPT, UR4, 0x280, URZ ;  /* 0x0000028004067890 */ /* 0x000fe4000ff3e0ff */
[----:B------:R-:W-:Y:S02]  /*0330*/  UIADD3 UR4, UP0, UPT, UR4, 0x380, URZ ;  /* 0x0000038004047890 */ /* 0x000fe4000ff1e0ff */
[----:B------:R-:W-:-:S02]  /*0340*/  UIADD3.X UR11, UPT, UPT, URZ, UR5, URZ, UP3, !UPT ;  /* 0x00000005ff0b7290 */ /* 0x000fc40009ffe4ff */
[----:B------:R-:W-:Y:S02]  /*0350*/  UIADD3.X UR9, UPT, UPT, URZ, UR5, URZ, UP2, !UPT ;  /* 0x00000005ff097290 */ /* 0x000fe400097fe4ff */
[----:B------:R-:W-:Y:S02]  /*0360*/  UIADD3.X UR7, UPT, UPT, URZ, UR5, URZ, UP1, !UPT ;  /* 0x00000005ff077290 */ /* 0x000fe40008ffe4ff */
[----:B------:R-:W-:-:S03]  /*0370*/  UIADD3.X UR5, UPT, UPT, URZ, UR5, URZ, UP0, !UPT ;  /* 0x00000005ff057290 */ /* 0x000fc600087fe4ff */
[----:B------:R3:W-:Y:S02]  /*0380*/  UTMACCTL.PF [UR10] ;  /* 0x000000000a0079b9 */ /* 0x0007e40008040000 */
[----:B------:R3:W-:Y:S02]  /*0390*/  UTMACCTL.PF [UR8] ;  /* 0x00000000080079b9 */ /* 0x0007e40008040000 */
[----:B------:R3:W-:Y:S02]  /*03a0*/  UTMACCTL.PF [UR6] ;  /* 0x00000000060079b9 */ /* 0x0007e40008040000 */
[----:B------:R3:W-:Y:S02]  /*03b0*/  UTMACCTL.PF [UR4] ;  /* 0x00000000040079b9 */ /* 0x0007e40008040000 */
[----:B---3--:R-:W-:Y:S01]  /*03c0*/  NOP ;  /* 0x0000000000007918 */ /* 0x008fe20000000000 */
.L_x_5:
[----:B------:R-:W-:Y:S05]  /*03d0*/  BSYNC.RECONVERGENT B0 ;  /* 0x0000000000007941 */ /* 0x000fea0003800200 */
.L_x_4:
[----:B------:R-:W-:Y:S04]  /*03e0*/  BSSY.RECONVERGENT B0, `(.L_x_6) ;  /* 0x000000a000007945 */ /* 0x000fe80003800200 */
[----:B------:R-:W-:Y:S05]  /*03f0*/  @P0 BRA `(.L_x_7) ;  /* 0x0000000000200947 */ /* 0x000fea0003800000 */
[----:B------:R-:W3:Y:S02]  /*0400*/  LDCU.64 UR4, c[0x0][0x348] ;  /* 0x00006900ff0477ac */ /* 0x000ee40008000a00 */
[----:B---3--:R-:W-:Y:S02]  /*0410*/  UIADD3 UR6, UP1, UPT, UR4, 0x980, URZ ;  /* 0x0000098004067890 */ /* 0x008fe4000ff3e0ff */
[----:B------:R-:W-:Y:S02]  /*0420*/  UIADD3 UR4, UP0, UPT, UR4, 0xa80, URZ ;  /* 0x00000a8004047890 */ /* 0x000fe4000ff1e0ff */
[----:B------:R-:W-:Y:S02]  /*0430*/  UIADD3.X UR7, UPT, UPT, URZ, UR5, URZ, UP1, !UPT ;  /* 0x00000005ff077290 */ /* 0x000fe40008ffe4ff */
[----:B------:R-:W-:-:S07]  /*0440*/  UIADD3.X UR5, UPT, UPT, URZ, UR5, URZ, UP0, !UPT ;  /* 0x00000005ff057290 */ /* 0x000fce00087fe4ff */
[----:B------:R3:W-:Y:S02]  /*0450*/  UTMACCTL.PF [UR6] ;  /* 0x00000000060079b9 */ /* 0x0007e40008040000 */
[----:B------:R3:W-:Y:S02]  /*0460*/  UTMACCTL.PF [UR4] ;  /* 0x00000000040079b9 */ /* 0x0007e40008040000 */
[----:B---3--:R-:W-:Y:S01]  /*0470*/  NOP ;  /* 0x0000000000007918 */ /* 0x008fe20000000000 */
.L_x_7:
[----:B------:R-:W-:Y:S05]  /*0480*/  BSYNC.RECONVERGENT B0 ;  /* 0x0000000000007941 */ /* 0x000fea0003800200 */
.L_x_6:
[----:B------:R-:W3:Y:S01]  /*0490*/  LDCU.64 UR4, c[0x0][0xc88] ;  /* 0x00019100ff0477ac */ /* 0x000ee20008000a00 */
[----:B------:R-:W-:Y:S02]  /*04a0*/  UISETP.EQ.U32.AND UP2, UPT, UR12, URZ, UPT ;  /* 0x000000ff0c00728c */ /* 0x000fe4000bf42070 */
[----:B------:R-:W-:Y:S02]  /*04b0*/  UPLOP3.LUT UP4, UPT, UPT, UPT, UPT, 0x80, 0x8 ;  /* 0x000000000008789c */ /* 0x000fe40003f8f070 */
[----:B---3--:R-:W-:-:S04]  /*04c0*/  UISETP.NE.U32.AND UP0, UPT, UR4, URZ, UPT ;  /* 0x000000ff0400728c */ /* 0x008fc8000bf05070 */
[----:B------:R-:W-:-:S04]  /*04d0*/  UISETP.NE.AND.EX UP1, UPT, UR5, URZ, UPT, UP0 ;  /* 0x000000ff0500728c */ /* 0x000fc8000bf25300 */
[----:B------:R-:W-:-:S04]  /*04e0*/  UISETP.EQ.OR.EX UP3, UPT, UR13, URZ, !UP1, UP2 ;  /* 0x000000ff0d00728c */ /* 0x000fc8000cf62720 */
[----:B------:R-:W-:-:S06]  /*04f0*/  UP2UR UR4, UPR, URZ, 0x8 ;  /* 0x00000008ff047883 */ /* 0x000fcc0008000000 */
[----:B------:R-:W-:Y:S01]  /*0500*/  MOV R88, UR4 ;  /* 0x0000000400587c02 */ /* 0x000fe20008000f00 */
[----:B------:R-:W-:Y:S06]  /*0510*/  BRA.U !UP3, `(.L_x_8) ;  /* 0x000000010b207547 */ /* 0x000fec000b800000 */
[----:B------:R-:W-:Y:S01]  /*0520*/  UISETP.NE.U32.AND UP2, UPT, UR12, URZ, UPT ;  /* 0x000000ff0c00728c */ /* 0x000fe2000bf45070 */
[----:B-----5:R-:W-:Y:S01]  /*0530*/  FSETP.NEU.AND P0, PT, R41, RZ, PT ;  /* 0x000000ff2900720b */ /* 0x020fe20003f0d000 */
[----:B------:R-:W-:Y:S02]  /*0540*/  USEL UR4, URZ, 0xffffffff, UP1 ;  /* 0xffffffffff047887 */ /* 0x000fe40008800000 */
[----:B------:R-:W-:-:S10]  /*0550*/  UISETP.NE.AND.EX UP2, UPT, UR13, URZ, UPT, UP2 ;  /* 0x000000ff0d00728c */ /* 0x000fd4000bf45320 */
[----:B------:R-:W-:Y:S01]  /*0560*/  VOTEU.ANY UP0, P0 ;  /* 0x0000000000ff7886 */ /* 0x000fe20000000100 */
[----:B------:R-:W-:-:S04]  /*0570*/  @!UP2 USEL UR4, URZ, 0xffffffff, UP0 ;  /* 0xffffffffff04a887 */ /* 0x000fc80008000000 */
[----:B------:R-:W-:-:S04]  /*0580*/  ULOP3.LUT UR4, UR4, 0x1, URZ, 0xc0, !UPT ;  /* 0x0000000104047892 */ /* 0x000fc8000f8ec0ff */
[----:B------:R-:W-:-:S11]  /*0590*/  UISETP.NE.U32.AND UP4, UPT, UR4, 0x1, UPT ;  /* 0x000000010400788c */ /* 0x000fd6000bf85070 */
.L_x_8:
[----:B------:R-:W3:Y:S01]  /*05a0*/  SHFL.IDX PT, R3, R85, RZ, 0x1f ;  /* 0x00001fff55037589 */ /* 0x000ee200000e0000 */
[----:B------:R-:W-:Y:S01]  /*05b0*/  R2UR UR4, R2 ;  /* 0x00000000020472ca */ /* 0x000fe200000e0000 */
[----:B------:R-:W-:-:S04]  /*05c0*/  UISETP.NE.AND UP0, UPT, UR18, 0x2, UPT ;  /* 0x000000021200788c */ /* 0x000fc8000bf05270 */
[----:B------:R-:W-:-:S08]  /*05d0*/  USEL UR45, URZ, 0x1, UP0 ;  /* 0x00000001ff2d7887 */ /* 0x000fd00008000000 */
[----:B------:R-:W-:-:S06]  /*05e0*/  UISETP.EQ.AND UP2, UPT, UR4, URZ, !UP0 ;  /* 0x000000ff0400728c */ /* 0x000fcc000c742270 */
[----:B------:R-:W-:Y:S02]  /*05f0*/  PLOP3.LUT P4, PT, P1, PT, UP2, 0x80, 0x8 ;  /* 0x000000000008781c */ /* 0x000fe40000f8f028 */
[----:B---3--:R-:W-:-:S13]  /*0600*/  ISETP.NE.AND P0, PT, R3, RZ, PT ;  /* 0x000000ff0300720c */ /* 0x008fda0003f05270 */
[----:B------:R-:W-:Y:S05]  /*0610*/  @P0 BRA `(.L_x_9) ;  /* 0x0000000000440947 */ /* 0x000fea0003800000 */
[----:B------:R-:W-:Y:S01]  /*0620*/  UMOV UR4, 0x400 ;  /* 0x0000040000047882 */ /* 0x000fe20000000000 */
[----:B------:R-:W-:Y:S01]  /*0630*/  UMOV UR6, 0x1 ;  /* 0x0000000100067882 */ /* 0x000fe20000000000 */
[----:B------:R-:W-:Y:S02]  /*0640*/  ULEA UR4, UR61, UR4, 0x18 ;  /* 0x000000043d047291 */ /* 0x000fe4000f8ec0ff */
[----:B------:R-:W-:-:S04]  /*0650*/  UIADD3 UR6, UPT, UPT, -UR6, 0x100000, URZ ;  /* 0x0010000006067890 */ /* 0x000fc8000fffe1ff */
[----:B------:R-:W-:Y:S02]  /*0660*/  USHF.L.U32 UR7, UR6, 0xb, URZ ;  /* 0x0000000b06077899 */ /* 0x000fe400080006ff */
[----:B------:R-:W-:Y:S01]  /*0670*/  USHF.L.U32 UR6, UR6, 0x1, URZ ;  /* 0x0000000106067899 */ /* 0x000fe200080006ff */
[----:B------:R-:W-:Y:S01]  /*0680*/  ELECT P0, URZ, PT ;  /* 0x0000000000ff782f */ /* 0x000fe20003800000 */
[----:B------:R-:W3:Y:S10]  /*0690*/  FENCE.VIEW.ASYNC.S ;  /* 0x00000000000073c6 */ /* 0x000ef40000000000 */
[----:B---3--:R3:W4:Y:S01]  /*06a0*/  SYNCS.EXCH.64 URZ, [UR4], UR6 ;  /* 0x0000000604ff75b2 */ /* 0x0087220008000100 */
[----:B------:R3:W1:Y:S01]  /*06b0*/  SYNCS.EXCH.64 URZ, [UR4+0x20], UR6 ;  /* 0x0000200604ff75b2 */ /* 0x0006620008000100 */
[----:B------:R3:W1:Y:S01]  /*06c0*/  SYNCS.EXCH.64 URZ, [UR4+0x8], UR6 ;  /* 0x0000080604ff75b2 */ /* 0x0006620008000100 */
[----:B------:R3:W1:Y:S01]  /*06d0*/  SYNCS.EXCH.64 URZ, [UR4+0x28], UR6 ;  /* 0x0000280604ff75b2 */ /* 0x0006620008000100 */
[----:B------:R3:W1:Y:S01]  /*06e0*/  SYNCS.EXCH.64 URZ, [UR4+0x10], UR6 ;  /* 0x0000100604ff75b2 */ /* 0x0006620008000100 */
[----:B------:R3:W1:Y:S01]  /*06f0*/  SYNCS.EXCH.64 URZ, [UR4+0x30], UR6 ;  /* 0x0000300604ff75b2 */ /* 0x0006620008000100 */
[----:B------:R3:W1:Y:S01]  /*0700*/  SYNCS.EXCH.64 URZ, [UR4+0x18], UR6 ;  /* 0x0000180604ff75b2 */ /* 0x0006620008000100 */
[----:B------:R3:W1:Y:S01]  /*0710*/  SYNCS.EXCH.64 URZ, [UR4+0x38], UR6 ;  /* 0x0000380604ff75b2 */ /* 0x0006620008000100 */
[----:B------:R-:W-:Y:S01]  /*0720*/  NOP ;  /* 0x0000000000007918 */ /* 0x000fe20000000000 */
.L_x_9:
[----:B------:R-:W2:Y:S01]  /*0730*/  SHFL.IDX PT, R3, R85, RZ, 0x1f ;  /* 0x00001fff55037589 */ /* 0x000ea200000e0000 */
[----:B------:R-:W-:Y:S01]  /*0740*/  NOP ;  /* 0x0000000000007918 */ /* 0x000fe20000000000 */
[----:B--2---:R-:W-:-:S13]  /*0750*/  ISETP.NE.AND P0, PT, R3, 0x1, PT ;  /* 0x000000010300780c */ /* 0x004fda0003f05270 */
[----:B------:R-:W-:Y:S05]  /*0760*/  @P0 BRA `(.L_x_10) ;  /* 0x00000000004c0947 */ /* 0x000fea0003800000 */
[----:B---3--:R-:W-:Y:S01]  /*0770*/  UMOV UR4, 0x400 ;  /* 0x0000040000047882 */ /* 0x008fe20000000000 */
[----:B------:R-:W-:Y:S01]  /*0780*/  UMOV UR8, 0x20 ;  /* 0x0000002000087882 */ /* 0x000fe20000000000 */
[----:B------:R-:W-:Y:S01]  /*0790*/  UMOV UR6, 0x80 ;  /* 0x0000008000067882 */ /* 0x000fe20000000000 */
[----:B------:R-:W-:Y:S02]  /*07a0*/  ULEA UR4, UR61, UR4, 0x18 ;  /* 0x000000043d047291 */ /* 0x000fe4000f8ec0ff */
[----:B------:R-:W-:-:S04]  /*07b0*/  UIADD3 UR8, UPT, UPT, -UR8, 0x100000, URZ ;  /* 0x0010000008087890 */ /* 0x000fc8000fffe1ff */
[----:B------:R-:W-:Y:S02]  /*07c0*/  USHF.L.U32 UR9, UR8, 0xb, URZ ;  /* 0x0000000b08097899 */ /* 0x000fe400080006ff */
[----:B------:R-:W-:Y:S02]  /*07d0*/  USHF.L.U32 UR8, UR8, 0x1, URZ ;  /* 0x0000000108087899 */ /* 0x000fe400080006ff */
[----:B------:R-:W-:-:S04]  /*07e0*/  UIADD3 UR6, UPT, UPT, -UR6, 0x100000, URZ ;  /* 0x0010000006067890 */ /* 0x000fc8000fffe1ff */
[----:B------:R-:W-:Y:S02]  /*07f0*/  USHF.L.U32 UR7, UR6, 0xb, URZ ;  /* 0x0000000b06077899 */ /* 0x000fe400080006ff */
[----:B------:R-:W-:Y:S01]  /*0800*/  USHF.L.U32 UR6, UR6, 0x1, URZ ;  /* 0x0000000106067899 */ /* 0x000fe200080006ff */
[----:B------:R-:W-:Y:S01]  /*0810*/  ELECT P0, URZ, PT ;  /* 0x0000000000ff782f */ /* 0x000fe20003800000 */
[----:B------:R-:W2:Y:S02]  /*0820*/  FENCE.VIEW.ASYNC.S ;  /* 0x00000000000073c6 */ /* 0x000ea40000000000 */
[----:B--2---:R2:W3:Y:S08]  /*0830*/  SYNCS.EXCH.64 URZ, [UR4+0x40], UR8 ;  /* 0x0000400804ff75b2 */ /* 0x0044f00008000100 */
[----:B------:R2:W1:Y:S01]  /*0840*/  SYNCS.EXCH.64 URZ, [UR4+0x58], UR6 ;  /* 0x0000580604ff75b2 */ /* 0x0004620008000100 */
[----:B------:R2:W1:Y:S01]  /*0850*/  SYNCS.EXCH.64 URZ, [UR4+0x48], UR8 ;  /* 0x0000480804ff75b2 */ /* 0x0004620008000100 */
[----:B------:R2:W1:Y:S01]  /*0860*/  SYNCS.EXCH.64 URZ, [UR4+0x60], UR6 ;  /* 0x0000600604ff75b2 */ /* 0x0004620008000100 */
[----:B------:R2:W1:Y:S01]  /*0870*/  SYNCS.EXCH.64 URZ, [UR4+0x50], UR8 ;  /* 0x0000500804ff75b2 */ /* 0x0004620008000100 */
[----:B------:R2:W1:Y:S01]  /*0880*/  SYNCS.EXCH.64 URZ, [UR4+0x68], UR6 ;  /* 0x0000680604ff75b2 */ /* 0x0004620008000100 */
[----:B------:R-:W-:Y:S01]  /*0890*/  NOP ;  /* 0x0000000000007918 */ /* 0x000fe20000000000 */
.L_x_10:
[----:B------:R-:W4:Y:S01]  /*08a0*/  SHFL.IDX PT, R3, R85, RZ, 0x1f ;  /* 0x00001fff55037589 */ /* 0x000f2200000e0000 */
[----:B------:R-:W-:Y:S01]  /*08b0*/  NOP ;  /* 0x0000000000007918 */ /* 0x000fe20000000000 */
[----:B----4-:R-:W-:-:S13]  /*08c0*/  ISETP.NE.AND P0, PT, R3, 0x3, PT ;  /* 0x000000030300780c */ /* 0x010fda0003f05270 */
[----:B------:R-:W-:Y:S05]  /*08d0*/  @P0 BRA `(.L_x_11) ;  /* 0x00000000002c0947 */ /* 0x000fea0003800000 */
[----:B--23--:R-:W-:Y:S01]  /*08e0*/  UMOV UR6, 0x400 ;  /* 0x0000040000067882 */ /* 0x00cfe20000000000 */
[----:B------:R-:W-:Y:S01]  /*08f0*/  UMOV UR4, 0x20 ;  /* 0x0000002000047882 */ /* 0x000fe20000000000 */
[----:B------:R-:W-:Y:S02]  /*0900*/  ULEA UR6, UR61, UR6, 0x18 ;  /* 0x000000063d067291 */ /* 0x000fe4000f8ec0ff */
[----:B------:R-:W-:-:S04]  /*0910*/  UIADD3 UR4, UPT, UPT, -UR4, 0x100000, URZ ;  /* 0x0010000004047890 */ /* 0x000fc8000fffe1ff */
[----:B------:R-:W-:Y:S02]  /*0920*/  USHF.L.U32 UR5, UR4, 0xb, URZ ;  /* 0x0000000b04057899 */ /* 0x000fe400080006ff */
[----:B------:R-:W-:Y:S01]  /*0930*/  USHF.L.U32 UR4, UR4, 0x1, URZ ;  /* 0x0000000104047899 */ /* 0x000fe200080006ff */
[----:B------:R-:W-:Y:S01]  /*0940*/  ELECT P0, URZ, PT ;  /* 0x0000000000ff782f */ /* 0x000fe20003800000 */
[----:B------:R-:W2:Y:S10]  /*0950*/  FENCE.VIEW.ASYNC.S ;  /* 0x00000000000073c6 */ /* 0x000eb40000000000 */
[----:B--2---:R4:W2:Y:S01]  /*0960*/  SYNCS.EXCH.64 URZ, [UR6+0x70], UR4 ;  /* 0x0000700406ff75b2 */ /* 0x0048a20008000100 */
[----:B------:R4:W3:Y:S02]  /*0970*/  SYNCS.EXCH.64 URZ, [UR6+0x78], UR4 ;  /* 0x0000780406ff75b2 */ /* 0x0008e40008000100 */
[----:B----4-:R-:W-:Y:S01]  /*0980*/  NOP ;  /* 0x0000000000007918 */ /* 0x010fe20000000000 */
.L_x_11:
[----:B------:R-:W4:Y:S01]  /*0990*/  SHFL.IDX PT, R3, R85, RZ, 0x1f ;  /* 0x00001fff55037589 */ /* 0x000f2200000e0000 */
[----:B------:R-:W-:Y:S01]  /*09a0*/  NOP ;  /* 0x0000000000007918 */ /* 0x000fe20000000000 */
[----:B----4-:R-:W-:-:S13]  /*09b0*/  ISETP.NE.AND P0, PT, R3, 0x4, PT ;  /* 0x000000040300780c */ /* 0x010fda0003f05270 */
[----:B------:R-:W-:Y:S05]  /*09c0*/  @P0 BRA `(.L_x_12) ;  /* 0x0000000000480947 */ /* 0x000fea0003800000 */
[----:B--23--:R-:W-:Y:S01]  /*09d0*/  UMOV UR4, 0x1e0 ;  /* 0x000001e000047882 */ /* 0x00cfe20000000000 */
[----:B------:R-:W-:Y:S01]  /*09e0*/  UMOV UR6, 0x400 ;  /* 0x0000040000067882 */ /* 0x000fe20000000000 */
[----:B------:R-:W-:Y:S01]  /*09f0*/  USEL UR4, UR4, 0x1a0, UP4 ;  /* 0x000001a004047887 */ /* 0x000fe2000a000000 */
        /* <DEDUP_REMOVED lines=10> */
[----:B--2---:R4:W2:Y:S08]  /*0aa0*/  SYNCS.EXCH.64 URZ, [UR6+0x80], UR8 ;  /* 0x0000800806ff75b2 */ /* 0x0048b00008000100 */
[----:B------:R4:W3:Y:S01]  /*0ab0*/  SYNCS.EXCH.64 URZ, [UR6+0x90], UR4 ;  /* 0x0000900406ff75b2 */ /* 0x0008e20008000100 */
[----:B------:R4:W1:Y:S01]  /*0ac0*/  SYNCS.EXCH.64 URZ, [UR6+0x88], UR8 ;  /* 0x0000880806ff75b2 */ /* 0x0008620008000100 */
[----:B------:R4:W1:Y:S02]  /*0ad0*/  SYNCS.EXCH.64 URZ, [UR6+0x98], UR4 ;  /* 0x0000980406ff75b2 */ /* 0x0008640008000100 */
[----:B----4-:R-:W-:Y:S01]  /*0ae0*/  NOP ;  /* 0x0000000000007918 */ /* 0x010fe20000000000 */
.L_x_12:
[----:B------:R-:W4:Y:S01]  /*0af0*/  SHFL.IDX PT, R3, R85, RZ, 0x1f ;  /* 0x00001fff55037589 */ /* 0x000f2200000e0000 */
[----:B------:R-:W-:Y:S01]  /*0b00*/  NOP ;  /* 0x0000000000007918 */ /* 0x000fe20000000000 */
[----:B----4-:R-:W-:-:S13]  /*0b10*/  ISETP.NE.AND P0, PT, R3, 0x5, PT ;  /* 0x000000050300780c */ /* 0x010fda0003f05270 */
[----:B------:R-:W-:Y:S05]  /*0b20*/  @P0 BRA `(.L_x_13) ;  /* 0x0000000000440947 */ /* 0x000fea0003800000 */
[----:B--23--:R-:W-:Y:S01]  /*0b30*/  UMOV UR4, 0x400 ;  /* 0x0000040000047882 */ /* 0x00cfe20000000000 */
        /* <DEDUP_REMOVED lines=16> */
.L_x_13:
[----:B------:R-:W4:Y:S01]  /*0c40*/  SHFL.IDX PT, R3, R85, RZ, 0x1f ;  /* 0x00001fff55037589 */ /* 0x000f2200000e0000 */
[----:B------:R-:W-:Y:S01]  /*0c50*/  ISETP.NE.OR P1, PT, RZ, UR18, !P1 ;  /* 0x00000012ff007c0c */ /* 0x000fe2000cf25670 */
        /* <DEDUP_REMOVED lines=12> */
[----:B------:R4:W3:Y:S01]  /*0d20*/  SYNCS.EXCH.64 URZ, [UR4+0xd0], UR6 ;  /* 0x0000d00604ff75b2 */ /* 0x0008e20008000100 */
[----:B------:R4:W1:Y:S01]  /*0d30*/  SYNCS.EXCH.64 URZ, [UR4+0xc8], UR6 ;  /* 0x0000c80604ff75b2 */ /* 0x0008620008000100 */
[----:B------:R4:W1:Y:S02]  /*0d40*/  SYNCS.EXCH.64 URZ, [UR4+0xd8], UR6 ;  /* 0x0000d80604ff75b2 */ /* 0x0008640008000100 */
[----:B----4-:R-:W-:Y:S01]  /*0d50*/  NOP ;  /* 0x0000000000007918 */ /* 0x010fe20000000000 */
.L_x_14:
[----:B------:R-:W-:Y:S01]  /*0d60*/  VOTEU.ALL UP0, P1 ;  /* 0x0000000000ff7886 */ /* 0x000fe20000800000 */
[----:B--23--:R-:W-:Y:S01]  /*0d70*/  UMOV UR4, 0x20 ;  /* 0x0000002000047882 */ /* 0x00cfe20000000000 */
[----:B------:R-:W2:Y:S01]  /*0d80*/  LDCU UR7, c[0x0][0x36c] ;  /* 0x00006d80ff0777ac */ /* 0x000ea20008000800 */
[----:B------:R-:W-:Y:S01]  /*0d90*/  NOP ;  /* 0x0000000000007918 */ /* 0x000fe20000000000 */
[----:B-1----:R-:W-:Y:S01]  /*0da0*/  LOP3.LUT R5, R92, 0x1f, RZ, 0xc0, !PT ;  /* 0x0000001f5c057812 */ /* 0x002fe200078ec0ff */
[----:B------:R-:W-:Y:S01]  /*0db0*/  @!UP0 UMOV UR6, 0x400 ;  /* 0x0000040000068882 */ /* 0x000fe20000000000 */
[----:B------:R-:W-:-:S04]  /*0dc0*/  @!UP0 UIADD3 UR4, UPT, UPT, -UR4, 0x100000, URZ ;  /* 0x0010000004048890 */ /* 0x000fc8000fffe1ff */
[----:B------:R-:W-:Y:S02]  /*0dd0*/  @!UP0 USHF.L.U32 UR5, UR4, 0xb, URZ ;  /* 0x0000000b04058899 */ /* 0x000fe400080006ff */
[----:B------:R-:W-:Y:S02]  /*0de0*/  @!UP0 USHF.L.U32 UR4, UR4, 0x1, URZ ;  /* 0x0000000104048899 */ /* 0x000fe400080006ff */
[----:B------:R-:W-:Y:S01]  /*0df0*/  @!UP0 ULEA UR6, UR61, UR6, 0x18 ;  /* 0x000000063d068291 */ /* 0x000fe2000f8ec0ff */
[----:B------:R-:W-:Y:S01]  /*0e00*/  VOTEU.ALL UP0, P1 ;  /* 0x0000000000ff7886 */ /* 0x000fe20000800000 */
[----:B------:R-:W-:Y:S02]  /*0e10*/  UISETP.NE.AND UP5, UPT, UR18, URZ, UPT ;  /* 0x000000ff1200728c */ /* 0x000fe4000bfa5270 */
[----:B--2---:R-:W-:Y:S01]  /*0e20*/  UISETP.EQ.U32.AND UP6, UPT, UR7, 0x1, UPT ;  /* 0x000000010700788c */ /* 0x004fe2000bfc2070 */
[----:B------:R-:W1:Y:S07]  /*0e30*/  FENCE.VIEW.ASYNC.S ;  /* 0x00000000000073c6 */ /* 0x000e6e0000000000 */
[----:B-1----:R1:W2:Y:S01]  /*0e40*/  @!UP0 SYNCS.EXCH.64 URZ, [UR6+0xe0], UR4 ;  /* 0x0000e00406ff85b2 */ /* 0x0022a20008000100 */
[----:B------:R-:W-:Y:S05]  /*0e50*/  BRA.U !UP6, `(.L_x_15) ;  /* 0x000000010e087547 */ /* 0x000fea000b800000 */
[----:B--2---:R-:W-:Y:S01]  /*0e60*/  UCGABAR_ARV ;  /* 0x00000000000079c7 */ /* 0x004fe20008000000 */
[----:B------:R-:W-:Y:S05]  /*0e70*/  BRA `(.L_x_16) ;  /* 0x0000000000047947 */ /* 0x000fea0003800000 */
.L_x_15:
[----:B--2---:R-:W-:Y:S01]  /*0e80*/  NOP ;  /* 0x0000000000007918 */ /* 0x004fe20000000000 */
.L_x_16:
[----:B------:R-:W2:Y:S01]  /*0e90*/  S2UR UR68, SR_CTAID.X ;  /* 0x00000000004479c3 */ /* 0x000ea20000002500 */
[----:B------:R-:W-:-:S05]  /*0ea0*/  CS2R.32 R87, SR_CgaSize ;  /* 0x0000000000577805 */ /* 0x000fca0000008a00 */
[----:B------:R-:W-:-:S05]  /*0eb0*/  IMAD R87, R87, -0xa0, RZ ;  /* 0xffffff6057577824 */ /* 0x000fca00078e02ff */
[----:B-1----:R-:W-:-:S14]  /*0ec0*/  R2UR UR5, R87 ;  /* 0x00000000570572ca */ /* 0x002fdc00000e0000 */
[----:B------:R-:W1:Y:S01]  /*0ed0*/  LDCU UR5, c[0x0][UR5+0x2b0] ;  /* 0x00005600050577ac */ /* 0x000e620008000800 */
[----:B------:R-:W-:-:S05]  /*0ee0*/  CS2R.32 R87, SR_CgaSize ;  /* 0x0000000000577805 */ /* 0x000fca0000008a00 */
[----:B------:R-:W-:-:S05]  /*0ef0*/  IMAD R87, R87, -0xa0, RZ ;  /* 0xffffff6057577824 */ /* 0x000fca00078e02ff */
[----:B------:R-:W-:-:S14]  /*0f00*/  R2UR UR4, R87 ;  /* 0x00000000570472ca */ /* 0x000fdc00000e0000 */
[----:B------:R-:W3:Y:S01]  /*0f10*/  LDCU UR4, c[0x0][UR4+0x2b4] ;  /* 0x00005680040477ac */ /* 0x000ee20008000800 */
[----:B------:R-:W4:Y:S01]  /*0f20*/  S2UR UR6, SR_CTAID.Y ;  /* 0x00000000000679c3 */ /* 0x000f220000002600 */
[----:B------:R-:W-:-:S05]  /*0f30*/  CS2R.32 R87, SR_CgaSize ;  /* 0x0000000000577805 */ /* 0x000fca0000008a00 */
[----:B------:R-:W-:-:S05]  /*0f40*/  IMAD R87, R87, -0xa0, RZ ;  /* 0xffffff6057577824 */ /* 0x000fca00078e02ff */
[----:B------:R-:W-:-:S14]  /*0f50*/  R2UR UR7, R87 ;  /* 0x00000000570772ca */ /* 0x000fdc00000e0000 */
[----:B------:R-:W3:Y:S01]  /*0f60*/  LDCU UR7, c[0x0][UR7+0x2a0] ;  /* 0x00005400070777ac */ /* 0x000ee20008000800 */
[----:B------:R-:W-:-:S05]  /*0f70*/  CS2R.32 R87, SR_CgaSize ;  /* 0x0000000000577805 */ /* 0x000fca0000008a00 */
[----:B------:R-:W-:-:S05]  /*0f80*/  IMAD R87, R87, -0xa0, RZ ;  /* 0xffffff6057577824 */ /* 0x000fca00078e02ff */
[----:B------:R-:W-:-:S14]  /*0f90*/  R2UR UR8, R87 ;  /* 0x00000000570872ca */ /* 0x000fdc00000e0000 */
[----:B------:R-:W3:Y:S01]  /*0fa0*/  LDCU UR8, c[0x0][UR8+0x2a4] ;  /* 0x00005480080877ac */ /* 0x000ee20008000800 */
[----:B------:R-:W3:Y:S01]  /*0fb0*/  S2UR UR52, SR_CTAID.Z ;  /* 0x00000000003479c3 */ /* 0x000ee20000002700 */
[----:B------:R-:W3:Y:S01]  /*0fc0*/  LDCU UR19, c[0x0][0xf24] ;  /* 0x0001e480ff1377ac */ /* 0x000ee20008000800 */
[----:B------:R-:W-:Y:S01]  /*0fd0*/  USHF.L.U32 UR38, UR61, 0x9, URZ ;  /* 0x000000093d267899 */ /* 0x000fe200080006ff */
[----:B------:R-:W3:Y:S01]  /*0fe0*/  LDCU UR39, c[0x0][0xf24] ;  /* 0x0001e480ff2777ac */ /* 0x000ee20008000800 */
[----:B--2---:R-:W-:Y:S01]  /*0ff0*/  I2FP.F32.U32 R4, UR68 ;  /* 0x0000004400047c45 */ /* 0x004fe20008201000 */
[----:B------:R-:W2:Y:S04]  /*1000*/  LDCU UR22, c[0x0][0xf30] ;  /* 0x0001e600ff1677ac */ /* 0x000ea80008000800 */
[----:B-1----:R-:W-:Y:S01]  /*1010*/  FMUL R4, R4, UR5 ;  /* 0x0000000504047c20 */ /* 0x002fe20008400000 */
[----:B------:R-:W-:Y:S01]  /*1020*/  ULOP3.LUT UR38, UR38, 0x200, URZ, 0xc0, !UPT ;  /* 0x0000020026267892 */ /* 0x000fe2000f8ec0ff */
[----:B----4-:R-:W-:Y:S01]  /*1030*/  I2FP.F32.U32 R3, UR6 ;  /* 0x0000000600037c45 */ /* 0x010fe20008201000 */
[----:B------:R-:W-:Y:S01]  /*1040*/  UMOV UR26, UR68 ;  /* 0x00000044001a7c82 */ /* 0x000fe20008000000 */
[----:B------:R-:W-:-:S02]  /*1050*/  UMOV UR28, UR6 ;  /* 0x00000006001c7c82 */ /* 0x000fc40008000000 */
[----:B------:R-:W1:Y:S01]  /*1060*/  F2I.U32.TRUNC.NTZ R4, R4 ;  /* 0x0000000400047305 */ /* 0x000e62000020f000 */
[----:B---3--:R-:W-:Y:S01]  /*1070*/  UISETP.GE.AND UP2, UPT, UR19, 0x1, UPT ;  /* 0x000000011300788c */ /* 0x008fe2000bf46270 */
[----:B------:R-:W-:-:S06]  /*1080*/  FMUL R3, R3, UR4 ;  /* 0x0000000403037c20 */ /* 0x000fcc0008400000 */
[----:B------:R-:W3:Y:S01]  /*1090*/  F2I.U32.TRUNC.NTZ R3, R3 ;  /* 0x0000000300037305 */ /* 0x000ee2000020f000 */
[----:B-1----:R-:W-:Y:S02]  /*10a0*/  R2UR UR5, R4 ;  /* 0x00000000040572ca */ /* 0x002fe400000e0000 */
[----:B------:R-:W-:Y:S02]  /*10b0*/  PRMT R4, RZ, 0x7610, R4 ;  /* 0x00007610ff047816 */ /* 0x000fe40000000004 */
[----:B---3--:R-:W-:Y:S02]  /*10c0*/  R2UR UR4, R3 ;  /* 0x00000000030472ca */ /* 0x008fe400000e0000 */
[----:B------:R-:W-:-:S07]  /*10d0*/  PRMT R3, RZ, 0x7610, R3 ;  /* 0x00007610ff037816 */ /* 0x000fce0000000003 */
[----:B------:R-:W-:-:S04]  /*10e0*/  UIADD3 UR5, UPT, UPT, -UR5, URZ, URZ ;  /* 0x000000ff05057290 */ /* 0x000fc8000fffe1ff */
[----:B------:R-:W-:Y:S02]  /*10f0*/  UIMAD UR5, UR7, UR5, UR68 ;  /* 0x00000005070572a4 */ /* 0x000fe4000f8e0244 */
[----:B------:R-:W-:-:S04]  /*1100*/  UIADD3 UR4, UPT, UPT, -UR4, URZ, URZ ;  /* 0x000000ff04047290 */ /* 0x000fc8000fffe1ff */
[----:B------:R-:W-:Y:S01]  /*1110*/  IMAD.U32 R87, RZ, RZ, UR5 ;  /* 0x00000005ff577e24 */ /* 0x000fe2000f8e00ff */
[----:B------:R-:W-:-:S06]  /*1120*/  UIMAD UR4, UR8, UR4, UR6 ;  /* 0x00000004080472a4 */ /* 0x000fcc000f8e0206 */
[----:B------:R-:W-:Y:S01]  /*1130*/  IMAD.U32 R86, RZ, RZ, UR4 ;  /* 0x00000004ff567e24 */ /* 0x000fe2000f8e00ff */
[----:B--2---:R-:W-:Y:S06]  /*1140*/  BRA.U UP5, `(.L_x_17) ;  /* 0x0000000105307547 */ /* 0x004fec000b800000 */
[----:B------:R-:W-:Y:S01]  /*1150*/  R2UR UR5, R86 ;  /* 0x00000000560572ca */ /* 0x000fe200000e0000 */
[----:B------:R-:W-:Y:S01]  /*1160*/  UMOV UR7, 0x3 ;  /* 0x0000000300077882 */ /* 0x000fe20000000000 */
[----:B------:R-:W-:-:S11]  /*1170*/  R2UR UR4, R87 ;  /* 0x00000000570472ca */ /* 0x000fd600000e0000 */
[----:B------:R-:W-:-:S04]  /*1180*/  UISETP.NE.AND UP0, UPT, UR5, URZ, UPT ;  /* 0x000000ff0500728c */ /* 0x000fc8000bf05270 */
[----:B------:R-:W-:Y:S02]  /*1190*/  UISETP.LT.U32.OR UP0, UPT, UR4, 0x2, !UP0 ;  /* 0x000000020400788c */ /* 0x000fe4000c701470 */
[----:B------:R-:W-:Y:S02]  /*11a0*/  ULOP3.LUT UR4, UR4, 0xfffffffe, URZ, 0xc0, !UPT ;  /* 0xfffffffe04047892 */ /* 0x000fe4000f8ec0ff */
[----:B------:R-:W-:Y:S02]  /*11b0*/  USEL UR6, URZ, 0x1, !UP0 ;  /* 0x00000001ff067887 */ /* 0x000fe4000c000000 */
[----:B------:R-:W-:Y:S02]  /*11c0*/  USEL UR5, URZ, 0x2, !UP0 ;  /* 0x00000002ff057887 */ /* 0x000fe4000c000000 */
[----:B------:R-:W-:Y:S02]  /*11d0*/  USHF.L.U32 UR4, UR7, UR4, URZ ;  /* 0x0000000407047299 */ /* 0x000fe400080006ff */
[----:B------:R-:W-:-:S04]  /*11e0*/  UIADD3 UR5, UPT, UPT, UR6, UR5, URZ ;  /* 0x0000000506057290 */ /* 0x000fc8000fffe0ff */
[----:B------:R-:W-:Y:S02]  /*11f0*/  IMAD.U32 R3, RZ, RZ, UR4 ;  /* 0x00000004ff037e24 */ /* 0x000fe4000f8e00ff */
[----:B------:R-:W-:Y:S02]  /*1200*/  IMAD.U32 R4, RZ, RZ, UR5 ;  /* 0x00000005ff047e24 */ /* 0x000fe4000f8e00ff */
.L_x_17:
[----:B------:R-:W-:Y:S05]  /*1210*/  BRA.U !UP2, `(.L_x_18) ;  /* 0x000000010ad07547 */ /* 0x000fea000b800000 */
[----:B------:R-:W1:Y:S01]  /*1220*/  LDCU.128 UR12, c[0x0][0xf10] ;  /* 0x0001e200ff0c77ac */ /* 0x000e620008000c00 */
[----:B------:R-:W2:Y:S01]  /*1230*/  LDCU UR6, c[0x0][0x370] ;  /* 0x00006e00ff0677ac */ /* 0x000ea20008000800 */
[----:B------:R-:W3:Y:S01]  /*1240*/  LDCU UR7, c[0x0][0x374] ;  /* 0x00006e80ff0777ac */ /* 0x000ee20008000800 */
[----:B------:R-:W4:Y:S01]  /*1250*/  LDCU UR20, c[0x0][0xf0c] ;  /* 0x0001e180ff1477ac */ /* 0x000f220008000800 */
[----:B------:R-:W4:Y:S01]  /*1260*/  LDCU UR21, c[0x0][0xf20] ;  /* 0x0001e400ff1577ac */ /* 0x000f220008000800 */
[----:B------:R-:W4:Y:S01]  /*1270*/  LDCU.64 UR8, c[0x0][0xf28] ;  /* 0x0001e500ff0877ac */ /* 0x000f220008000a00 */
[----:B-1----:R-:W-:Y:S02]  /*1280*/  UISETP.NE.AND UP3, UPT, UR14, 0x1, UPT ;  /* 0x000000010e00788c */ /* 0x002fe4000bf65270 */
[----:B---3--:R-:W-:Y:S02]  /*1290*/  UIMAD.WIDE.U32 UR10, UR7, UR15, URZ ;  /* 0x0000000f070a72a5 */ /* 0x008fe4000f8e00ff */
[----:B--2---:R-:W-:-:S02]  /*12a0*/  UIMAD.WIDE.U32 UR16, UR6, UR12, URZ ;  /* 0x0000000c061072a5 */ /* 0x004fc4000f8e00ff */
[----:B----4-:R-:W-:Y:S02]  /*12b0*/  UISETP.NE.AND UP0, UPT, UR20, 0x1, UPT ;  /* 0x000000011400788c */ /* 0x010fe4000bf05270 */
[----:B------:R-:W-:Y:S01]  /*12c0*/  UIMAD.WIDE.U32 UR4, UR26, UR12, URZ ;  /* 0x0000000c1a0472a5 */ /* 0x000fe2000f8e00ff */
[----:B------:R-:W-:Y:S02]  /*12d0*/  UMOV UR10, UR11 ;  /* 0x0000000b000a7c82 */ /* 0x000fe40008000000 */
[----:B------:R-:W-:Y:S01]  /*12e0*/  UMOV UR16, UR17 ;  /* 0x0000001100107c82 */ /* 0x000fe20008000000 */
[----:B------:R-:W-:Y:S02]  /*12f0*/  @UP3 USHF.R.U32.HI UR7, URZ, UR21, UR10 ;  /* 0x00000015ff073299 */ /* 0x000fe4000801160a */
[----:B------:R-:W-:Y:S02]  /*1300*/  UISETP.NE.AND UP2, UPT, UR19, 0x1, UPT ;  /* 0x000000011300788c */ /* 0x000fe4000bf45270 */
[----:B------:R-:W-:-:S02]  /*1310*/  USHF.R.U32.HI UR5, URZ, UR13, UR5 ;  /* 0x0000000dff057299 */ /* 0x000fc40008011605 */
[----:B------:R-:W-:Y:S02]  /*1320*/  @UP0 USHF.R.U32.HI UR6, URZ, UR13, UR16 ;  /* 0x0000000dff060299 */ /* 0x000fe40008011610 */
[----:B------:R-:W-:Y:S02]  /*1330*/  UIMAD.WIDE.U32 UR12, UR28, UR15, URZ ;  /* 0x0000000f1c0c72a5 */ /* 0x000fe4000f8e00ff */
[----:B------:R-:W-:Y:S02]  /*1340*/  UIMAD.WIDE.U32 UR10, UR7, UR8, URZ ;  /* 0x00000008070a72a5 */ /* 0x000fe4000f8e00ff */
[----:B------:R-:W-:Y:S02]  /*1350*/  UIMAD.WIDE.U32 UR16, UR6, UR8, URZ ;  /* 0x00000008061072a5 */ /* 0x000fe4000f8e00ff */
[----:B------:R-:W-:Y:S01]  /*1360*/  USEL UR5, UR26, UR5, !UP0 ;  /* 0x000000051a057287 */ /* 0x000fe2000c000000 */
[----:B------:R-:W-:Y:S02]  /*1370*/  UMOV UR4, UR13 ;  /* 0x0000000d00047c82 */ /* 0x000fe40008000000 */
[----:B------:R-:W-:Y:S01]  /*1380*/  UMOV UR10, UR11 ;  /* 0x0000000b000a7c82 */ /* 0x000fe20008000000 */
[----:B------:R-:W-:-:S02]  /*1390*/  USHF.R.U32.HI UR4, URZ, UR21, UR4 ;  /* 0x00000015ff047299 */ /* 0x000fc40008011604 */
[----:B------:R-:W-:Y:S01]  /*13a0*/  @UP2 USHF.R.U32.HI UR7, URZ, UR9, UR10 ;  /* 0x00000009ff072299 */ /* 0x000fe2000801160a */
[----:B------:R-:W-:Y:S01]  /*13b0*/  UMOV UR16, UR17 ;  /* 0x0000001100107c82 */ /* 0x000fe20008000000 */
[----:B------:R-:W-:Y:S02]  /*13c0*/  USEL UR4, UR28, UR4, !UP3 ;  /* 0x000000041c047287 */ /* 0x000fe4000d800000 */
[----:B------:R-:W-:Y:S02]  /*13d0*/  @UP2 USHF.R.U32.HI UR6, URZ, UR9, UR16 ;  /* 0x00000009ff062299 */ /* 0x000fe40008011610 */
[----:B------:R-:W-:Y:S02]  /*13e0*/  UIMAD UR7, UR7, UR19, URZ ;  /* 0x00000013070772a4 */ /* 0x000fe4000f8e02ff */
[----:B------:R-:W-:Y:S02]  /*13f0*/  UIMAD UR12, UR6, UR19, URZ ;  /* 0x00000013060c72a4 */ /* 0x000fe4000f8e02ff */
[----:B------:R-:W-:-:S02]  /*1400*/  UISETP.GE.AND UP0, UPT, UR4, UR7, UPT ;  /* 0x000000070400728c */ /* 0x000fc4000bf06270 */
[----:B------:R-:W-:Y:S02]  /*1410*/  UIMAD.WIDE.U32 UR10, UR4, UR8, URZ ;  /* 0x00000008040a72a5 */ /* 0x000fe4000f8e00ff */
[----:B------:R-:W-:Y:S02]  /*1420*/  UISETP.GE.OR UP0, UPT, UR5, UR12, UP0 ;  /* 0x0000000c0500728c */ /* 0x000fe40008706670 */
[----:B------:R-:W-:Y:S02]  /*1430*/  UIMAD.WIDE.U32 UR12, UR5, UR8, URZ ;  /* 0x00000008050c72a5 */ /* 0x000fe4000f8e00ff */
[----:B------:R-:W-:Y:S01]  /*1440*/  UIADD3 UR10, UPT, UPT, -UR4, URZ, URZ ;  /* 0x000000ff040a7290 */ /* 0x000fe2000fffe1ff */
[----:B------:R-:W-:Y:S01]  /*1450*/  UMOV UR8, UR11 ;  /* 0x0000000b00087c82 */ /* 0x000fe20008000000 */
[----:B------:R-:W-:Y:S02]  /*1460*/  UIADD3 UR11, UPT, UPT, -UR5, URZ, URZ ;  /* 0x000000ff050b7290 */ /* 0x000fe4000fffe1ff */
[----:B------:R-:W-:-:S03]  /*1470*/  USHF.R.U32.HI UR8, URZ, UR9, UR8 ;  /* 0x00000009ff087299 */ /* 0x000fc60008011608 */
[----:B------:R-:W-:Y:S01]  /*1480*/  @!UP0 UMOV UR7, UR13 ;  /* 0x0000000d00078c82 */ /* 0x000fe20008000000 */
[----:B------:R-:W-:Y:S02]  /*1490*/  UIMAD UR28, UR14, UR10, UR28 ;  /* 0x0000000a0e1c72a4 */ /* 0x000fe4000f8e021c */
[----:B------:R-:W-:Y:S02]  /*14a0*/  USEL UR8, UR4, UR8, !UP2 ;  /* 0x0000000804087287 */ /* 0x000fe4000d000000 */
[----:B------:R-:W-:Y:S02]  /*14b0*/  @!UP0 USHF.R.U32.HI UR7, URZ, UR9, UR7 ;  /* 0x00000009ff078299 */ /* 0x000fe40008011607 */
[----:B------:R-:W-:Y:S02]  /*14c0*/  UIADD3 UR9, UPT, UPT, -UR8, URZ, URZ ;  /* 0x000000ff08097290 */ /* 0x000fe4000fffe1ff */
[----:B------:R-:W-:Y:S02]  /*14d0*/  @!UP0 USEL UR7, UR5, UR7, !UP2 ;  /* 0x0000000705078287 */ /* 0x000fe4000d000000 */
[----:B------:R-:W-:-:S02]  /*14e0*/  UIMAD UR9, UR19, UR9, UR4 ;  /* 0x00000009130972a4 */ /* 0x000fc4000f8e0204 */
[----:B------:R-:W-:Y:S02]  /*14f0*/  @!UP0 UIADD3 UR8, UPT, UPT, UR8, -UR7, URZ ;  /* 0x8000000708088290 */ /* 0x000fe4000fffe0ff */
[----:B------:R-:W-:Y:S02]  /*1500*/  @!UP0 UIMAD UR6, UR9, UR6, UR7 ;  /* 0x00000006090682a4 */ /* 0x000fe4000f8e0207 */
[----:B------:R-:W-:Y:S02]  /*1510*/  @!UP0 UIMAD UR4, UR8, UR19, UR5 ;  /* 0x00000013080482a4 */ /* 0x000fe4000f8e0205 */
[----:B------:R-:W-:Y:S02]  /*1520*/  UIMAD UR26, UR20, UR11, UR26 ;  /* 0x0000000b141a72a4 */ /* 0x000fe4000f8e021a */
[----:B------:R-:W-:Y:S01]  /*1530*/  UIMAD UR28, UR4, UR14, UR28 ;  /* 0x0000000e041c72a4 */ /* 0x000fe2000f8e021c */
[----:B------:R-:W-:Y:S02]  /*1540*/  @!UP0 UMOV UR5, UR6 ;  /* 0x0000000600058c82 */ /* 0x000fe40008000000 */
[----:B------:R-:W-:-:S12]  /*1550*/  UIMAD UR26, UR5, UR20, UR26 ;  /* 0x00000014051a72a4 */ /* 0x000fd8000f8e021a */
.L_x_18:
[----:B------:R-:W-:Y:S02]  /*1560*/  UISETP.NE.AND UP2, UPT, UR22, 0x1, UPT ;  /* 0x000000011600788c */ /* 0x000fe4000bf45270 */
[----:B------:R-:W-:Y:S02]  /*1570*/  UISETP.NE.AND UP0, UPT, UR18, 0x2, UPT ;  /* 0x000000021200788c */ /* 0x000fe4000bf05270 */
[----:B------:R-:W-:Y:S02]  /*1580*/  ULOP3.LUT UR70, UR68, 0x1, URZ, 0xc0, !UPT ;  /* 0x0000000144467892 */ /* 0x000fe4000f8ec0ff */
[----:B------:R-:W-:-:S03]  /*1590*/  USHF.R.U32.HI UR53, URZ, 0x9, UR38 ;  /* 0x00000009ff357899 */ /* 0x000fc60008011626 */
[----:B------:R-:W-:Y:S09]  /*15a0*/  BRA.U UP2, `(.L_x_19) ;  /* 0x0000000102407547 */ /* 0x000ff2000b800000 */
[----:B------:R-:W1:Y:S01]  /*15b0*/  LDCU.128 UR8, c[0x0][0xf10] ;  /* 0x0001e200ff0877ac */ /* 0x000e620008000c00 */
[----:B------:R-:W2:Y:S01]  /*15c0*/  LDCU UR12, c[0x0][0xf0c] ;  /* 0x0001e180ff0c77ac */ /* 0x000ea20008000800 */
[----:B------:R-:W3:Y:S01]  /*15d0*/  LDCU UR13, c[0x0][0xf20] ;  /* 0x0001e400ff0d77ac */ /* 0x000ee20008000800 */
[----:B-1----:R-:W-:Y:S02]  /*15e0*/  UIMAD.WIDE.U32 UR4, UR26, UR8, URZ ;  /* 0x000000081a0472a5 */ /* 0x002fe4000f8e00ff */
[----:B------:R-:W-:Y:S02]  /*15f0*/  UIMAD.WIDE.U32 UR6, UR28, UR11, URZ ;  /* 0x0000000b1c0672a5 */ /* 0x000fe4000f8e00ff */
[----:B--2---:R-:W-:Y:S02]  /*1600*/  UISETP.NE.AND UP2, UPT, UR12, 0x1, UPT ;  /* 0x000000010c00788c */ /* 0x004fe4000bf45270 */
[----:B------:R-:W-:-:S03]  /*1610*/  USHF.R.U32.HI UR5, URZ, UR9, UR5 ;  /* 0x00000009ff057299 */ /* 0x000fc60008011605 */
[----:B------:R-:W-:Y:S01]  /*1620*/  UMOV UR4, UR7 ;  /* 0x0000000700047c82 */ /* 0x000fe20008000000 */
[----:B------:R-:W-:Y:S02]  /*1630*/  USEL UR5, UR26, UR5, !UP2 ;  /* 0x000000051a057287 */ /* 0x000fe4000d000000 */
[----:B------:R-:W-:Y:S02]  /*1640*/  UISETP.NE.AND UP2, UPT, UR10, 0x1, UPT ;  /* 0x000000010a00788c */ /* 0x000fe4000bf45270 */
[----:B---3--:R-:W-:-:S04]  /*1650*/  USHF.R.U32.HI UR4, URZ, UR13, UR4 ;  /* 0x0000000dff047299 */ /* 0x008fc80008011604 */
[----:B------:R-:W-:-:S04]  /*1660*/  USEL UR4, UR28, UR4, !UP2 ;  /* 0x000000041c047287 */ /* 0x000fc8000d000000 */
[----:B------:R-:W-:Y:S02]  /*1670*/  UIADD3 UR6, UPT, UPT, UR5, -UR4, URZ ;  /* 0x8000000405067290 */ /* 0x000fe4000fffe0ff */
[----:B------:R-:W-:Y:S02]  /*1680*/  UIADD3 UR4, UPT, UPT, -UR5, UR4, URZ ;  /* 0x0000000405047290 */ /* 0x000fe4000fffe1ff */
[----:B------:R-:W-:Y:S02]  /*1690*/  UIMAD UR28, UR6, UR10, UR28 ;  /* 0x0000000a061c72a4 */ /* 0x000fe4000f8e021c */
[----:B------:R-:W-:-:S12]  /*16a0*/  UIMAD UR26, UR4, UR12, UR26 ;  /* 0x0000000c041a72a4 */ /* 0x000fd8000f8e021a */
.L_x_19:
[----:B------:R-:W-:Y:S05]  /*16b0*/  BRA.U !UP6, `(.L_x_20) ;  /* 0x000000010e0c7547 */ /* 0x000fea000b800000 */
[----:B------:R-:W-:Y:S01]  /*16c0*/  UCGABAR_WAIT ;  /* 0x0000000000007dc7 */ /* 0x000fe20008000000 */
[----:B------:R-:W-:Y:S01]  /*16d0*/  CCTL.IVALL ;  /* 0x00000000ff00798f */ /* 0x000fe20002000000 */
[----:B------:R-:W-:Y:S05]  /*16e0*/  BRA `(.L_x_21) ;  /* 0x0000000000047947 */ /* 0x000fea0003800000 */
.L_x_20:
[----:B------:R-:W-:Y:S06]  /*16f0*/  BAR.SYNC.DEFER_BLOCKING 0x0 ;  /* 0x0000000000007b1d */ /* 0x000fec0000010000 */
.L_x_21:
[----:B------:R-:W-:Y:S05]  /*1700*/  BRA.U UP0, `(.L_x_22) ;  /* 0x0000001900087547 */ /* 0x000fea000b800000 */
[----:B------:R-:W1:Y:S01]  /*1710*/  LDCU UR6, c[0x0][0x38c] ;  /* 0x00007180ff0677ac */ /* 0x000e620008000800 */
[----:B------:R-:W-:Y:S01]  /*1720*/  PLOP3.LUT P2, PT, PT, PT, UP4, 0x80, 0x8 ;  /* 0x000000000008781c */ /* 0x000fe20003f4f048 */
[----:B------:R-:W-:Y:S01]  /*1730*/  IMAD.MOV.U32 R12, RZ, RZ, 0x1 ;  /* 0x00000001ff0c7424 */ /* 0x000fe200078e00ff */
[----:B------:R-:W-:Y:S02]  /*1740*/  ISETP.NE.AND P3, PT, R5, RZ, P4 ;  /* 0x000000ff0500720c */ /* 0x000fe40002765270 */
[----:B------:R-:W-:Y:S02]  /*1750*/  CS2R R10, SRZ ;  /* 0x00000000000a7805 */ /* 0x000fe4000001ff00 */
[----:B------:R-:W-:Y:S01]  /*1760*/  PLOP3.LUT P2, PT, P2, PT, PT, 0x8, 0x80 ;  /* 0x000000000080781c */ /* 0x000fe2000174e170 */
[----:B------:R-:W-:Y:S01]  /*1770*/  IMAD.MOV.U32 R9, RZ, RZ, RZ ;  /* 0x000000ffff097224 */ /* 0x000fe200078e00ff */
[----:B------:R-:W2:Y:S01]  /*1780*/  LDCU UR63, c[0x0][0x370] ;  /* 0x00006e00ff3f77ac */ /* 0x000ea20008000800 */
[----:B------:R-:W-:Y:S01]  /*1790*/  IMAD.MOV.U32 R8, RZ, RZ, 0x1 ;  /* 0x00000001ff087424 */ /* 0x000fe200078e00ff */
[----:B------:R-:W3:Y:S01]  /*17a0*/  LDCU.64 UR54, c[0x0][0x348] ;  /* 0x00006900ff3677ac */ /* 0x000ee20008000a00 */
[----:B------:R-:W4:Y:S01]  /*17b0*/  LDCU UR62, c[0x0][0x374] ;  /* 0x00006e80ff3e77ac */ /* 0x000f220008000800 */
[----:B-1----:R-:W-:-:S02]  /*17c0*/  UIADD3 UR5, UPT, UPT, UR6, 0xff, URZ ;  /* 0x000000ff06057890 */ /* 0x002fc4000fffe0ff */
[----:B------:R-:W-:Y:S02]  /*17d0*/  UIADD3 UR69, UPT, UPT, UR6, 0x1fe, URZ ;  /* 0x000001fe06457890 */ /* 0x000fe4000fffe0ff */
[----:B------:R-:W-:Y:S01]  /*17e0*/  USHF.R.S32.HI UR4, URZ, 0x1f, UR5 ;  /* 0x0000001fff047899 */ /* 0x000fe20008011405 */
[----:B------:R-:W-:-:S03]  /*17f0*/  UMOV UR29, URZ ;  /* 0x000000ff001d7c82 */ /* 0x000fc60008000000 */
[----:B------:R-:W-:Y:S02]  /*1800*/  ULEA.HI UR4, UR4, UR5, URZ, 0x8 ;  /* 0x0000000504047291 */ /* 0x000fe4000f8f40ff */
[----:B------:R-:W-:Y:S02]  /*1810*/  UIADD3 UR5, UPT, UPT, UR6, -0x1, URZ ;  /* 0xffffffff06057890 */ /* 0x000fe4000fffe0ff */
[----:B------:R-:W-:Y:S02]  /*1820*/  USHF.R.S32.HI UR65, URZ, 0x8, UR4 ;  /* 0x00000008ff417899 */ /* 0x000fe40008011404 */
[----:B------:R-:W-:Y:S02]  /*1830*/  UISETP.GE.U32.AND UP1, UPT, UR5, -0x1ff, UPT ;  /* 0xfffffe010500788c */ /* 0x000fe4000bf26070 */
[----:B------:R-:W-:-:S04]  /*1840*/  UISETP.LT.U32.AND UP0, UPT, UR65, 0x4, UPT ;  /* 0x000000044100788c */ /* 0x000fc8000bf01070 */
[----:B------:R-:W-:Y:S02]  /*1850*/  USEL UR64, UR65, 0x4, UP0 ;  /* 0x0000000441407887 */ /* 0x000fe40008000000 */
[----:B------:R-:W-:Y:S02]  /*1860*/  UISETP.NE.AND UP0, UPT, UR18, URZ, UPT ;  /* 0x000000ff1200728c */ /* 0x000fe4000bf05270 */
[----:B------:R-:W-:Y:S02]  /*1870*/  UIADD3 UR4, UPT, UPT, UR64, -0x1, URZ ;  /* 0xffffffff40047890 */ /* 0x000fe4000fffe0ff */
[----:B------:R-:W-:Y:S02]  /*1880*/  @UP1 UIADD3 UR4, UPT, UPT, UR64, URZ, URZ ;  /* 0x000000ff40041290 */ /* 0x000fe4000fffe0ff */
[----:B------:R-:W-:Y:S02]  /*1890*/  USEL UR45, UR45, 0x2, UP0 ;  /* 0x000000022d2d7887 */ /* 0x000fe40008000000 */
[----:B------:R-:W-:-:S02]  /*18a0*/  UIADD3 UR67, UPT, UPT, UR65, -UR64, URZ ;  /* 0x8000004041437290 */ /* 0x000fc4000fffe0ff */
[----:B------:R-:W-:Y:S02]  /*18b0*/  UIADD3 UR58, UPT, UPT, UR4, 0x1, URZ ;  /* 0x00000001043a7890 */ /* 0x000fe4000fffe0ff */
[----:B--234-:R-:W-:-:S12]  /*18c0*/  UIADD3 UR66, UPT, UPT, -UR4, URZ, URZ ;  /* 0x000000ff04427290 */ /* 0x01cfd8000fffe1ff */
.L_x_46:
[----:B------:R-:W-:Y:S01]  /*18d0*/  UISETP.NE.AND UP0, UPT, UR61, URZ, UPT ;  /* 0x000000ff3d00728c */ /* 0x000fe2000bf05270 */
[----:B-1----:R-:W1:Y:S08]  /*18e0*/  S2UR UR61, SR_CgaCtaId ;  /* 0x00000000003d79c3 */ /* 0x002e700000008800 */
[----:B---3--:R-:W-:Y:S05]  /*18f0*/  BRA.U UP0, `(.L_x_23) ;  /* 0x0000000100347547 */ /* 0x008fea000b800000 */
[----:B------:R-:W2:Y:S01]  /*1900*/  S2R R0, SR_CgaCtaId ;  /* 0x0000000000007919 */ /* 0x000ea20000008800 */
[----:B------:R-:W-:Y:S02]  /*1910*/  MOV R3, 0x400 ;  /* 0x0000040000037802 */ /* 0x000fe40000000f00 */
[----:B------:R-:W-:Y:S02]  /*1920*/  SHF.L.U32 R2, R8, 0x1f, RZ ;  /* 0x0000001f08027819 */ /* 0x000fe400000006ff */
[----:B--2---:R-:W-:-:S05]  /*1930*/  LEA R0, R0, R3, 0x18 ;  /* 0x0000000300007211 */ /* 0x004fca00078ec0ff */
[----:B------:R-:W-:-:S04]  /*1940*/  IMAD R3, R9, 0x8, R0 ;  /* 0x0000000809037824 */ /* 0x000fc800078e0200 */
[----:B------:R-:W2:Y:S02]  /*1950*/  SYNCS.PHASECHK.TRANS64.TRYWAIT P0, [R3+URZ+0xd0], R2 ;  /* 0x0000d002030075a7 */ /* 0x000ea400080011ff */
[----:B--2---:R-:W-:Y:S05]  /*1960*/  @!P0 BRA `(.L_x_24) ;  /* 0x0000007800788947 */ /* 0x004fea0003800000 */
.L_x_137:
[----:B------:R-:W-:Y:S01]  /*1970*/  VIADD R9, R9, 0x1 ;  /* 0x0000000109097836 */ /* 0x000fe20000000000 */
[----:B------:R2:W-:Y:S04]  /*1980*/  SYNCS.ARRIVE.TRANS64.A1T0 RZ, [R3+URZ+0xc0], RZ ;  /* 0x0000c0ff03ff79a7 */ /* 0x0005e800081000ff */
[----:B------:R-:W-:-:S04]  /*1990*/  ISETP.NE.AND P0, PT, R9, 0x2, PT ;  /* 0x000000020900780c */ /* 0x000fc80003f05270 */
[----:B------:R-:W-:Y:S02]  /*19a0*/  SEL R9, R9, RZ, P0 ;  /* 0x000000ff09097207 */ /* 0x000fe40000000000 */
[----:B--2---:R-:W-:-:S04]  /*19b0*/  SEL R3, RZ, 0x1, P0 ;  /* 0x00000001ff037807 */ /* 0x004fc80000000000 */
[----:B------:R-:W-:Y:S02]  /*19c0*/  LOP3.LUT R8, R8, R3, RZ, 0x3c, !PT ;  /* 0x0000000308087212 */ /* 0x000fe400078e3cff */
.L_x_23:
[----:B------:R-:W-:Y:S01]  /*19d0*/  UMOV UR6, 0x400 ;  /* 0x0000040000067882 */ /* 0x000fe20000000000 */
[----:B------:R-:W-:Y:S01]  /*19e0*/  SHF.L.U32 R0, R12, 0x1f, RZ ;  /* 0x0000001f0c007819 */ /* 0x000fe200000006ff */
[----:B-1----:R-:W-:Y:S02]  /*19f0*/  ULEA UR6, UR61, UR6, 0x18 ;  /* 0x000000063d067291 */ /* 0x002fe4000f8ec0ff */
[----:B------:R-:W-:Y:S02]  /*1a00*/  UISETP.GE.U32.AND UP0, UPT, UR69, 0x1ff, UPT ;  /* 0x000001ff4500788c */ /* 0x000fe4000bf06070 */
[----:B------:R-:W-:Y:S02]  /*1a10*/  ULEA UR4, UR29, UR6, 0x3 ;  /* 0x000000061d047291 */ /* 0x000fe4000f8e18ff */
[----:B------:R-:W-:Y:S02]  /*1a20*/  ULEA UR35, UR28, UR70, 0x1 ;  /* 0x000000461c237291 */ /* 0x000fe4000f8e08ff */
[----:B------:R-:W-:-:S02]  /*1a30*/  ULEA.HI UR12, UR28, UR28, URZ, 0x1 ;  /* 0x0000001c1c0c7291 */ /* 0x000fc4000f8f08ff */
[----:B------:R-:W-:Y:S02]  /*1a40*/  USHF.L.U32 UR35, UR35, 0x5, URZ ;  /* 0x0000000523237899 */ /* 0x000fe400080006ff */
[----:B------:R-:W-:Y:S01]  /*1a50*/  USHF.R.S32.HI UR12, URZ, 0x1, UR12 ;  /* 0x00000001ff0c7899 */ /* 0x000fe2000801140c */
[----:B------:R1:W2:Y:S01]  /*1a60*/  SYNCS.PHASECHK.TRANS64.TRYWAIT P1, [UR4+0x20], R0 ;  /* 0x00002000ff0075a7 */ /* 0x0002a20008021104 */
[----:B------:R-:W-:Y:S01]  /*1a70*/  ULEA.HI UR4, UR26, UR26, URZ, 0x1 ;  /* 0x0000001a1a047291 */ /* 0x000fe2000f8f08ff */
[----:B------:R-:W-:-:S03]  /*1a80*/  UMOV UR15, URZ ;  /* 0x000000ff000f7c82 */ /* 0x000fc60008000000 */
[----:B------:R-:W-:Y:S02]  /*1a90*/  USHF.L.U32 UR51, UR4, 0x7, URZ ;  /* 0x0000000704337899 */ /* 0x000fe400080006ff */
[----:B------:R-:W-:Y:S02]  /*1aa0*/  ULOP3.LUT UR20, UR4, 0xfffffffe, URZ, 0xc0, !UPT ;  /* 0xfffffffe04147892 */ /* 0x000fe4000f8ec0ff */
[----:B------:R-:W-:Y:S02]  /*1ab0*/  ULOP3.LUT UR51, UR51, 0xffffff00, URZ, 0xc0, !UPT ;  /* 0xffffff0033337892 */ /* 0x000fe4000f8ec0ff */
[----:B------:R-:W-:Y:S02]  /*1ac0*/  ULOP3.LUT UR20, UR20, 0x1, UR68, 0xf8, !UPT ;  /* 0x0000000114147892 */ /* 0x000fe4000f8ef844 */
[----:B------:R-:W-:Y:S01]  /*1ad0*/  ULEA UR51, UR70, UR51, 0x7 ;  /* 0x0000003346337291 */ /* 0x000fe2000f8e38ff */
[----:B------:R-:W-:Y:S11]  /*1ae0*/  BRA.U !UP0, `(.L_x_25) ;  /* 0x0000000508587547 */ /* 0x000ff6000b800000 */
[----:B------:R-:W-:Y:S01]  /*1af0*/  UMOV UR37, UR66 ;  /* 0x0000004200257c82 */ /* 0x000fe20008000000 */
[----:B------:R-:W-:Y:S01]  /*1b00*/  UMOV UR5, UR29 ;  /* 0x0000001d00057c82 */ /* 0x000fe20008000000 */
[----:B------:R-:W-:Y:S01]  /*1b10*/  UMOV UR42, 0x80 ;  /* 0x00000080002a7882 */ /* 0x000fe20000000000 */
[----:B------:R-:W-:Y:S01]  /*1b20*/  UMOV UR19, URZ ;  /* 0x000000ff00137c82 */ /* 0x000fe20008000000 */
[----:B------:R-:W-:-:S05]  /*1b30*/  UMOV UR11, UR53 ;  /* 0x00000035000b7c82 */ /* 0x000fca0008000000 */
.L_x_33:
[----:B------:R-:W-:Y:S01]  /*1b40*/  ULEA UR7, UR5, UR6, 0x3 ;  /* 0x0000000605077291 */ /* 0x000fe2000f8e18ff */
[----:B--2---:R-:W-:Y:S01]  /*1b50*/  @P4 MOV R2, 0x15000 ;  /* 0x0001500000024802 */ /* 0x004fe20000000f00 */
[----:B--23--:R-:W-:Y:S10]  /*1b60*/  @P1 BRA `(.L_x_26) ;  /* 0x00000000000c1947 */ /* 0x00cff40003800000 */
[----:B------:R-:W-:-:S04]  /*1b70*/  SHF.L.U32 R3, R12, 0x1f, RZ ;  /* 0x0000001f0c037819 */ /* 0x000fc800000006ff */
[----:B------:R-:W2:Y:S02]  /*1b80*/  SYNCS.PHASECHK.TRANS64.TRYWAIT P0, [UR7+0x20], R3 ;  /* 0x00002003ff0075a7 */ /* 0x000ea40008001107 */
[----:B--2---:R-:W-:Y:S05]  /*1b90*/  @!P0 BRA `(.L_x_27) ;  /* 0x0000007800008947 */ /* 0x004fea0003800000 */
.L_x_26:
[----:B------:R2:W-:Y:S01]  /*1ba0*/  @P4 SYNCS.ARRIVE.TRANS64 RZ, [UR7], R2 ;  /* 0x00000002ffff49a7 */ /* 0x0005e20008000007 */
[----:B------:R-:W-:Y:S02]  /*1bb0*/  ULOP3.LUT UR4, UR45, 0x2, URZ, 0xfc, !UPT ;  /* 0x000000022d047892 */ /* 0x000fe4000f8efcff */
[----:B------:R-:W-:Y:S02]  /*1bc0*/  UIADD3 UR37, UPT, UPT, UR37, 0x1, URZ ;  /* 0x0000000125257890 */ /* 0x000fe4000fffe0ff */
[----:B------:R-:W-:Y:S02]  /*1bd0*/  UISETP.NE.AND UP0, UPT, UR4, 0x2, UPT ;  /* 0x000000020400788c */ /* 0x000fe4000bf05270 */
[----:B------:R-:W-:-:S07]  /*1be0*/  UISETP.NE.AND UP4, UPT, UR37, 0x1, UPT ;  /* 0x000000012500788c */ /* 0x000fce000bf85270 */
[----:B------:R-:W-:Y:S05]  /*1bf0*/  BRA.U UP0, `(.L_x_28) ;  /* 0x0000000100047547 */ /* 0x000fea000b800000 */
[----:B------:R-:W-:Y:S05]  /*1c00*/  BPT.TRAP 0x1 ;  /* 0x000000040000795c */ /* 0x000fea0000300000 */
.L_x_28:
[----:B------:R-:W-:Y:S04]  /*1c10*/  BSSY.RECONVERGENT B0, `(.L_x_29) ;  /* 0x0000003000007945 */ /* 0x000fe80003800200 */
[----:B------:R-:W-:Y:S05]  /*1c20*/  @!P3 BRA `(.L_x_30) ;  /* 0x000000000004b947 */ /* 0x000fea0003800000 */
[----:B------:R-:W-:Y:S05]  /*1c30*/  BPT.TRAP 0x1 ;  /* 0x000000040000795c */ /* 0x000fea0000300000 */
.L_x_30:
[----:B------:R-:W-:Y:S05]  /*1c40*/  BSYNC.RECONVERGENT B0 ;  /* 0x0000000000007941 */ /* 0x000fea0003800200 */
.L_x_29:
[----:B------:R-:W-:Y:S01]  /*1c50*/  UIADD3 UR4, UPT, UPT, UR5, 0x1, URZ ;  /* 0x0000000105047890 */ /* 0x000fe2000fffe0ff */
[----:B------:R-:W-:Y:S01]  /*1c60*/  BSSY.RECONVERGENT B0, `(.L_x_31) ;  /* 0x0000038000007945 */ /* 0x000fe20003800200 */
[----:B------:R-:W-:Y:S02]  /*1c70*/  ELECT P0, URZ, PT ;  /* 0x0000000000ff782f */ /* 0x000fe40003800000 */
[----:B------:R-:W-:-:S04]  /*1c80*/  UISETP.NE.AND UP0, UPT, UR4, 0x4, UPT ;  /* 0x000000040400788c */ /* 0x000fc8000bf05270 */
[----:B------:R-:W-:Y:S02]  /*1c90*/  USEL UR8, URZ, 0x1, UP0 ;  /* 0x00000001ff087887 */ /* 0x000fe40008000000 */
[----:B------:R-:W-:-:S04]  /*1ca0*/  USEL UR29, UR4, URZ, UP0 ;  /* 0x000000ff041d7287 */ /* 0x000fc80008000000 */
[----:B------:R-:W-:Y:S01]  /*1cb0*/  ULEA UR4, UR29, UR6, 0x3 ;  /* 0x000000061d047291 */ /* 0x000fe2000f8e18ff */
[----:B------:R-:W-:-:S04]  /*1cc0*/  LOP3.LUT R12, R12, UR8, RZ, 0x3c, !PT ;  /* 0x000000080c0c7c12 */ /* 0x000fc8000f8e3cff */
[----:B-1----:R-:W-:-:S04]  /*1cd0*/  SHF.L.U32 R0, R12, 0x1f, RZ ;  /* 0x0000001f0c007819 */ /* 0x002fc800000006ff */
[----:B------:R1:W3:Y:S01]  /*1ce0*/  SYNCS.PHASECHK.TRANS64.TRYWAIT P1, [UR4+0x20], R0 ;  /* 0x00002000ff0075a7 */ /* 0x0002e20008021104 */
[----:B------:R-:W-:Y:S05]  /*1cf0*/  @!P0 BRA `(.L_x_32) ;  /* 0x0000000000b88947 */ /* 0x000fea0003800000 */
[----:B------:R-:W-:Y:S02]  /*1d00*/  ULEA UR40, UR5, UR6, 0xf ;  /* 0x0000000605287291 */ /* 0x000fe4000f8e78ff */
[----:B------:R-:W-:Y:S02]  /*1d10*/  UIADD3 UR22, UP3, UPT, UR54, 0x80, URZ ;  /* 0x0000008036167890 */ /* 0x000fe4000ff7e0ff */
[----:B------:R-:W-:Y:S02]  /*1d20*/  USHF.L.U32 UR16, UR5, 0xa, URZ ;  /* 0x0000000a05107899 */ /* 0x000fe400080006ff */
[----:B------:R-:W-:Y:S02]  /*1d30*/  ULEA UR24, UR5, UR6, 0xd ;  /* 0x0000000605187291 */ /* 0x000fe4000f8e68ff */
[----:B------:R-:W-:Y:S02]  /*1d40*/  UIADD3 UR14, UP2, UPT, UR54, 0x180, URZ ;  /* 0x00000180360e7890 */ /* 0x000fe4000ff5e0ff */
[----:B------:R-:W-:-:S02]  /*1d50*/  UIADD3 UR46, UP1, UPT, UR54, 0x280, URZ ;  /* 0x00000280362e7890 */ /* 0x000fc4000ff3e0ff */
[----:B------:R-:W-:Y:S02]  /*1d60*/  UIADD3 UR50, UPT, UPT, UR42, -0x80, URZ ;  /* 0xffffff802a327890 */ /* 0x000fe4000fffe0ff */
[----:B------:R-:W-:Y:S02]  /*1d70*/  ULOP3.LUT UR49, UR7, 0xfefffff8, URZ, 0xc0, !UPT ;  /* 0xfefffff807317892 */ /* 0x000fe4000f8ec0ff */
[----:B------:R-:W-:Y:S02]  /*1d80*/  UIADD3.X UR23, UPT, UPT, URZ, UR55, URZ, UP3, !UPT ;  /* 0x00000037ff177290 */ /* 0x000fe40009ffe4ff */
[----:B------:R-:W-:Y:S02]  /*1d90*/  UIADD3 UR48, UPT, UPT, UR40, 0x6400, URZ ;  /* 0x0000640028307890 */ /* 0x000fe4000fffe0ff */
[----:B------:R-:W-:Y:S02]  /*1da0*/  UIADD3 UR30, UP0, UPT, UR54, 0x380, URZ ;  /* 0x00000380361e7890 */ /* 0x000fe4000ff1e0ff */
[----:B------:R-:W-:-:S02]  /*1db0*/  ULOP3.LUT UR8, UR16, UR38, URZ, 0xfc, !UPT ;  /* 0x0000002610087292 */ /* 0x000fc4000f8efcff */
[----:B------:R-:W-:Y:S02]  /*1dc0*/  UIADD3 UR40, UPT, UPT, UR40, 0xa400, URZ ;  /* 0x0000a40028287890 */ /* 0x000fe4000fffe0ff */
[----:B------:R-:W-:Y:S02]  /*1dd0*/  UIADD3.X UR15, UPT, UPT, URZ, UR55, URZ, UP2, !UPT ;  /* 0x00000037ff0f7290 */ /* 0x000fe400097fe4ff */
[----:B------:R-:W-:Y:S02]  /*1de0*/  UIADD3 UR32, UPT, UPT, UR24, 0x26400, URZ ;  /* 0x0002640018207890 */ /* 0x000fe4000fffe0ff */
[----:B------:R-:W-:Y:S02]  /*1df0*/  UIADD3 UR24, UPT, UPT, UR24, 0x27400, URZ ;  /* 0x0002740018187890 */ /* 0x000fe4000fffe0ff */
[----:B------:R-:W-:Y:S02]  /*1e00*/  UIADD3.X UR47, UPT, UPT, URZ, UR55, URZ, UP1, !UPT ;  /* 0x00000037ff2f7290 */ /* 0x000fe40008ffe4ff */
[----:B------:R-:W-:-:S02]  /*1e10*/  UIADD3 UR16, UPT, UPT, UR6, 0x2e400, UR16 ;  /* 0x0002e40006107890 */ /* 0x000fc4000fffe010 */
[----:B------:R-:W-:Y:S02]  /*1e20*/  UIADD3 UR8, UPT, UPT, UR6, 0x2f400, UR8 ;  /* 0x0002f40006087890 */ /* 0x000fe4000fffe008 */
[----:B------:R-:W-:Y:S01]  /*1e30*/  UIADD3.X UR31, UPT, UPT, URZ, UR55, URZ, UP0, !UPT ;  /* 0x00000037ff1f7290 */ /* 0x000fe200087fe4ff */
[----:B------:R-:W-:Y:S01]  /*1e40*/  UMOV UR56, 0x0 ;  /* 0x0000000000387882 */ /* 0x000fe20000000000 */
[----:B------:R-:W-:Y:S01]  /*1e50*/  UMOV UR57, 0x10000000 ;  /* 0x1000000000397882 */ /* 0x000fe20000000000 */
[----:B------:R-:W-:Y:S01]  /*1e60*/  UMOV UR43, UR51 ;  /* 0x00000033002b7c82 */ /* 0x000fe20008000000 */
[----:B------:R-:W-:Y:S01]  /*1e70*/  UMOV UR44, UR52 ;  /* 0x00000034002c7c82 */ /* 0x000fe20008000000 */
[----:B------:R-:W-:Y:S01]  /*1e80*/  UMOV UR41, UR49 ;  /* 0x0000003100297c82 */ /* 0x000fe20008000000 */
[----:B------:R-:W-:Y:S01]  /*1e90*/  UMOV UR36, UR52 ;  /* 0x0000003400247c82 */ /* 0x000fe20008000000 */
[----:B------:R-:W-:Y:S01]  /*1ea0*/  UMOV UR33, UR49 ;  /* 0x0000003100217c82 */ /* 0x000fe20008000000 */
[----:B------:R-:W-:Y:S01]  /*1eb0*/  UMOV UR34, UR50 ;  /* 0x0000003200227c82 */ /* 0x000fe20008000000 */
[----:B------:R4:W-:Y:S01]  /*1ec0*/  UTMALDG.3D.2CTA [UR48], [UR22], desc[UR56] ;  /* 0x00003830160075b4 */ /* 0x0009e20008211000 */
[----:B------:R-:W-:Y:S01]  /*1ed0*/  UMOV UR26, UR42 ;  /* 0x0000002a001a7c82 */ /* 0x000fe20008000000 */
[----:B------:R-:W-:Y:S01]  /*1ee0*/  UMOV UR27, UR35 ;  /* 0x00000023001b7c82 */ /* 0x000fe20008000000 */
[----:B------:R-:W-:Y:S01]  /*1ef0*/  UMOV UR28, UR52 ;  /* 0x00000034001c7c82 */ /* 0x000fe20008000000 */
[----:B------:R-:W-:Y:S01]  /*1f00*/  UMOV UR18, URZ ;  /* 0x000000ff00127c82 */ /* 0x000fe20008000000 */
[----:B------:R-:W-:Y:S01]  /*1f10*/  UMOV UR25, UR49 ;  /* 0x0000003100197c82 */ /* 0x000fe20008000000 */
[----:B------:R-:W-:Y:S01]  /*1f20*/  UMOV UR21, UR52 ;  /* 0x0000003400157c82 */ /* 0x000fe20008000000 */
[----:B------:R-:W-:Y:S01]  /*1f30*/  UMOV UR17, UR49 ;  /* 0x0000003100117c82 */ /* 0x000fe20008000000 */
[----:B------:R4:W-:Y:S01]  /*1f40*/  UTMALDG.3D.2CTA [UR40], [UR22], desc[UR56] ;  /* 0x00003828160075b4 */ /* 0x0009e20008211000 */
[----:B------:R-:W-:Y:S01]  /*1f50*/  UMOV UR4, 0x30000 ;  /* 0x0003000000047882 */ /* 0x000fe20000000000 */
[----:B------:R-:W-:Y:S01]  /*1f60*/  UMOV UR13, UR52 ;  /* 0x00000034000d7c82 */ /* 0x000fe20008000000 */
[----:B------:R-:W-:Y:S01]  /*1f70*/  UMOV UR9, UR49 ;  /* 0x0000003100097c82 */ /* 0x000fe20008000000 */
[----:B------:R-:W-:Y:S01]  /*1f80*/  UMOV UR10, UR18 ;  /* 0x00000012000a7c82 */ /* 0x000fe20008000000 */
[----:B------:R4:W-:Y:S01]  /*1f90*/  UTMALDG.3D.2CTA [UR32], [UR14], desc[UR56] ;  /* 0x000038200e0075b4 */ /* 0x0009e20008211000 */
[----:B------:R4:W-:Y:S01]  /*1fa0*/  UTMALDG.3D.2CTA [UR24], [UR14], desc[UR56] ;  /* 0x000038180e0075b4 */ /* 0x0009e20008211000 */
[----:B------:R4:W-:Y:S01]  /*1fb0*/  UTMALDG.4D.2CTA [UR16], [UR46], desc[UR56] ;  /* 0x000038102e0075b4 */ /* 0x0009e20008219000 */
[----:B------:R4:W-:Y:S02]  /*1fc0*/  UTMALDG.4D.MULTICAST.2CTA [UR8], [UR30], UR4, desc[UR56] ;  /* 0x000038081e0073b4 */ /* 0x0009e40008219804 */
[----:B----4-:R-:W-:Y:S01]  /*1fd0*/  NOP ;  /* 0x0000000000007918 */ /* 0x010fe20000000000 */
.L_x_32:
[----:B------:R-:W-:Y:S05]  /*1fe0*/  BSYNC.RECONVERGENT B0 ;  /* 0x0000000000007941 */ /* 0x000fea0003800200 */
.L_x_31:
[----:B------:R-:W-:Y:S02]  /*1ff0*/  UIADD3 UR42, UPT, UPT, UR42, 0x100, URZ ;  /* 0x000001002a2a7890 */ /* 0x000fe4000fffe0ff */
[----:B------:R-:W-:Y:S02]  /*2000*/  UIADD3 UR11, UPT, UPT, UR11, 0x2, URZ ;  /* 0x000000020b0b7890 */ /* 0x000fe4000fffe0ff */
[----:B------:R-:W-:Y:S01]  /*2010*/  UIADD3 UR19, UPT, UPT, UR19, 0x2, URZ ;  /* 0x0000000213137890 */ /* 0x000fe2000fffe0ff */
[----:B------:R-:W-:Y:S01]  /*2020*/  UMOV UR5, UR29 ;  /* 0x0000001d00057c82 */ /* 0x000fe20008000000 */
[----:B------:R-:W-:Y:S01]  /*2030*/  UMOV UR15, UR58 ;  /* 0x0000003a000f7c82 */ /* 0x000fe20008000000 */
[----:B------:R-:W-:Y:S09]  /*2040*/  BRA.U UP4, `(.L_x_33) ;  /* 0xfffffff904bc7547 */ /* 0x000ff2000b83ffff */
.L_x_25:
[----:B------:R-:W-:Y:S01]  /*2050*/  ULEA UR4, UR29, UR6, 0x3 ;  /* 0x000000061d047291 */ /* 0x000fe2000f8e18ff */
[----:B-1----:R-:W-:Y:S01]  /*2060*/  SHF.L.U32 R0, R12, 0x1f, RZ ;  /* 0x0000001f0c007819 */ /* 0x002fe200000006ff */
[----:B------:R-:W-:Y:S01]  /*2070*/  @!P2 SYNCS.ARRIVE.TRANS64.A1T0 RZ, [UR6+0x78], RZ ;  /* 0x000078ffffffa9a7 */ /* 0x000fe20008100006 */
[----:B------:R-:W-:-:S06]  /*2080*/  UISETP.GT.AND UP0, UPT, UR65, UR64, UPT ;  /* 0x000000404100728c */ /* 0x000fcc000bf04270 */
[----:B--23--:R1:W2:Y:S03]  /*2090*/  SYNCS.PHASECHK.TRANS64.TRYWAIT P1, [UR4+0x20], R0 ;  /* 0x00002000ff0075a7 */ /* 0x00c2a60008021104 */
[----:B------:R-:W-:Y:S05]  /*20a0*/  BRA.U !UP0, `(.L_x_34) ;  /* 0x0000000508487547 */ /* 0x000fea000b800000 */
[----:B------:R-:W-:Y:S01]  /*20b0*/  UIADD3 UR37, UPT, UPT, UR67, UR15, URZ ;  /* 0x0000000f43257290 */ /* 0x000fe2000fffe0ff */
[----:B------:R-:W-:-:S11]  /*20c0*/  UMOV UR5, UR29 ;  /* 0x0000001d00057c82 */ /* 0x000fd60008000000 */
.L_x_42:
[----:B------:R-:W-:Y:S01]  /*20d0*/  ULEA UR14, UR5, UR6, 0x3 ;  /* 0x00000006050e7291 */ /* 0x000fe2000f8e18ff */
[----:B--2---:R-:W-:Y:S01]  /*20e0*/  @P4 MOV R2, 0x15000 ;  /* 0x0001500000024802 */ /* 0x004fe20000000f00 */
[----:B--23--:R-:W-:Y:S10]  /*20f0*/  @P1 BRA `(.L_x_35) ;  /* 0x00000000000c1947 */ /* 0x00cff40003800000 */
[----:B------:R-:W-:-:S04]  /*2100*/  SHF.L.U32 R3, R12, 0x1f, RZ ;  /* 0x0000001f0c037819 */ /* 0x000fc800000006ff */
[----:B------:R-:W2:Y:S02]  /*2110*/  SYNCS.PHASECHK.TRANS64.TRYWAIT P0, [UR14+0x20], R3 ;  /* 0x00002003ff0075a7 */ /* 0x000ea4000800110e */
[----:B--2---:R-:W-:Y:S05]  /*2120*/  @!P0 BRA `(.L_x_36) ;  /* 0x0000007000b48947 */ /* 0x004fea0003800000 */
.L_x_35:
[----:B------:R2:W-:Y:S01]  /*2130*/  @P4 SYNCS.ARRIVE.TRANS64 RZ, [UR14], R2 ;  /* 0x00000002ffff49a7 */ /* 0x0005e2000800000e */
[----:B------:R-:W-:-:S04]  /*2140*/  ULOP3.LUT UR4, UR45, 0x2, URZ, 0xfc, !UPT ;  /* 0x000000022d047892 */ /* 0x000fc8000f8efcff */
[----:B------:R-:W-:-:S09]  /*2150*/  UISETP.NE.AND UP0, UPT, UR4, 0x2, UPT ;  /* 0x000000020400788c */ /* 0x000fd2000bf05270 */
[----:B------:R-:W-:Y:S05]  /*2160*/  BRA.U UP0, `(.L_x_37) ;  /* 0x0000000100047547 */ /* 0x000fea000b800000 */
[----:B------:R-:W-:Y:S05]  /*2170*/  BPT.TRAP 0x1 ;  /* 0x000000040000795c */ /* 0x000fea0000300000 */
.L_x_37:
[----:B------:R-:W-:Y:S04]  /*2180*/  BSSY.RECONVERGENT B0, `(.L_x_38) ;  /* 0x0000003000007945 */ /* 0x000fe80003800200 */
[----:B------:R-:W-:Y:S05]  /*2190*/  @!P3 BRA `(.L_x_39) ;  /* 0x000000000004b947 */ /* 0x000fea0003800000 */
[----:B------:R-:W-:Y:S05]  /*21a0*/  BPT.TRAP 0x1 ;  /* 0x000000040000795c */ /* 0x000fea0000300000 */
.L_x_39:
[----:B------:R-:W-:Y:S05]  /*21b0*/  BSYNC.RECONVERGENT B0 ;  /* 0x0000000000007941 */ /* 0x000fea0003800200 */
.L_x_38:
        /* <DEDUP_REMOVED lines=14> */
[----:B------:R-:W-:Y:S02]  /*22a0*/  ULOP3.LUT UR49, UR14, 0xfefffff8, URZ, 0xc0, !UPT ;  /* 0xfefffff80e317892 */ /* 0x000fe4000f8ec0ff */
[----:B------:R-:W-:Y:S02]  /*22b0*/  UIADD3.X UR9, UPT, UPT, URZ, UR55, URZ, UP3, !UPT ;  /* 0x00000037ff097290 */ /* 0x000fe40009ffe4ff */
[----:B------:R-:W-:-:S02]  /*22c0*/  UIADD3 UR48, UPT, UPT, UR40, 0x6400, URZ ;  /* 0x0000640028307890 */ /* 0x000fc4000fffe0ff */
[----:B------:R-:W-:Y:S02]  /*22d0*/  UIADD3 UR42, UPT, UPT, UR50, 0x80, URZ ;  /* 0x00000080322a7890 */ /* 0x000fe4000fffe0ff */
[----:B------:R-:W-:Y:S02]  /*22e0*/  UIADD3 UR40, UPT, UPT, UR40, 0xa400, URZ ;  /* 0x0000a40028287890 */ /* 0x000fe4000fffe0ff */
[----:B------:R-:W-:Y:S02]  /*22f0*/  USHF.L.U32 UR16, UR5, 0xa, URZ ;  /* 0x0000000a05107899 */ /* 0x000fe400080006ff */
[----:B------:R-:W-:Y:S02]  /*2300*/  ULEA UR24, UR5, UR6, 0xd ;  /* 0x0000000605187291 */ /* 0x000fe4000f8e68ff */
[----:B------:R-:W-:Y:S02]  /*2310*/  UIADD3 UR22, UP2, UPT, UR54, 0x180, URZ ;  /* 0x0000018036167890 */ /* 0x000fe4000ff5e0ff */
[----:B------:R-:W-:Y:S01]  /*2320*/  UIADD3 UR30, UP1, UPT, UR54, 0x280, URZ ;  /* 0x00000280361e7890 */ /* 0x000fe2000ff3e0ff */
[----:B------:R-:W-:Y:S01]  /*2330*/  UMOV UR56, 0x0 ;  /* 0x0000000000387882 */ /* 0x000fe20000000000 */
[----:B------:R-:W-:Y:S01]  /*2340*/  UMOV UR57, 0x10000000 ;  /* 0x1000000000397882 */ /* 0x000fe20000000000 */
[----:B------:R-:W-:Y:S01]  /*2350*/  UIADD3 UR46, UP0, UPT, UR54, 0x380, URZ ;  /* 0x00000380362e7890 */ /* 0x000fe2000ff1e0ff */
[----:B------:R-:W-:Y:S01]  /*2360*/  UTMALDG.3D.2CTA [UR48], [UR8], desc[UR56] ;  /* 0x00003830080075b4 */ /* 0x000fe20008211000 */
[----:B------:R-:W-:-:S02]  /*2370*/  USHF.L.U32 UR19, UR15, 0x1, URZ ;  /* 0x000000010f137899 */ /* 0x000fc400080006ff */
[----:B------:R-:W-:Y:S01]  /*2380*/  ULOP3.LUT UR4, UR16, UR38, URZ, 0xfc, !UPT ;  /* 0x0000002610047292 */ /* 0x000fe2000f8efcff */
[----:B------:R-:W-:Y:S01]  /*2390*/  UMOV UR43, UR51 ;  /* 0x00000033002b7c82 */ /* 0x000fe20008000000 */
[----:B------:R-:W-:Y:S01]  /*23a0*/  UMOV UR44, UR52 ;  /* 0x00000034002c7c82 */ /* 0x000fe20008000000 */
[----:B------:R-:W-:Y:S01]  /*23b0*/  UIADD3.X UR23, UPT, UPT, URZ, UR55, URZ, UP2, !UPT ;  /* 0x00000037ff177290 */ /* 0x000fe200097fe4ff */
[----:B------:R-:W-:Y:S01]  /*23c0*/  UMOV UR41, UR49 ;  /* 0x0000003100297c82 */ /* 0x000fe20008000000 */
[----:B------:R-:W-:Y:S01]  /*23d0*/  UIADD3 UR32, UPT, UPT, UR24, 0x26400, URZ ;  /* 0x0002640018207890 */ /* 0x000fe2000fffe0ff */
[----:B------:R4:W-:Y:S01]  /*23e0*/  UTMALDG.3D.2CTA [UR40], [UR8], desc[UR56] ;  /* 0x00003828080075b4 */ /* 0x0009e20008211000 */
[----:B------:R-:W-:Y:S02]  /*23f0*/  UIADD3 UR24, UPT, UPT, UR24, 0x27400, URZ ;  /* 0x0002740018187890 */ /* 0x000fe4000fffe0ff */
[----:B------:R-:W-:Y:S02]  /*2400*/  UIADD3.X UR31, UPT, UPT, URZ, UR55, URZ, UP1, !UPT ;  /* 0x00000037ff1f7290 */ /* 0x000fe40008ffe4ff */
[----:B------:R-:W-:-:S02]  /*2410*/  UIADD3 UR16, UPT, UPT, UR6, 0x2e400, UR16 ;  /* 0x0002e40006107890 */ /* 0x000fc4000fffe010 */
[----:B------:R-:W-:Y:S02]  /*2420*/  UIADD3 UR11, UPT, UPT, UR53, UR19, URZ ;  /* 0x00000013350b7290 */ /* 0x000fe4000fffe0ff */
[----:B------:R-:W-:Y:S01]  /*2430*/  UIADD3.X UR47, UPT, UPT, URZ, UR55, URZ, UP0, !UPT ;  /* 0x00000037ff2f7290 */ /* 0x000fe200087fe4ff */
[----:B------:R-:W-:Y:S01]  /*2440*/  UMOV UR36, UR52 ;  /* 0x0000003400247c82 */ /* 0x000fe20008000000 */
[----:B------:R-:W-:Y:S01]  /*2450*/  UMOV UR33, UR49 ;  /* 0x0000003100217c82 */ /* 0x000fe20008000000 */
        /* <DEDUP_REMOVED lines=8> */
[----:B------:R-:W-:Y:S01]  /*24e0*/  UMOV UR17, UR49 ;  /* 0x0000003100117c82 */ /* 0x000fe20008000000 */
[----:B------:R-:W-:Y:S01]  /*24f0*/  UMOV UR7, 0x30000 ;  /* 0x0003000000077882 */ /* 0x000fe20000000000 */
[----:B------:R-:W-:Y:S01]  /*2500*/  UMOV UR13, UR52 ;  /* 0x00000034000d7c82 */ /* 0x000fe20008000000 */
[----:B------:R-:W-:Y:S01]  /*2510*/  UMOV UR10, UR18 ;  /* 0x00000012000a7c82 */ /* 0x000fe20008000000 */
[----:B------:R1:W-:Y:S01]  /*2520*/  UTMALDG.3D.2CTA [UR24], [UR22], desc[UR56] ;  /* 0x00003818160075b4 */ /* 0x0003e20008211000 */
[----:B------:R1:W-:Y:S01]  /*2530*/  UTMALDG.4D.2CTA [UR16], [UR30], desc[UR56] ;  /* 0x000038101e0075b4 */ /* 0x0003e20008219000 */
[----:B----4-:R-:W-:Y:S01]  /*2540*/  UIADD3 UR8, UPT, UPT, UR6, 0x2f400, UR4 ;  /* 0x0002f40006087890 */ /* 0x010fe2000fffe004 */
[----:B------:R-:W-:-:S08]  /*2550*/  UMOV UR9, UR49 ;  /* 0x0000003100097c82 */ /* 0x000fd00008000000 */
[----:B------:R1:W-:Y:S02]  /*2560*/  UTMALDG.4D.MULTICAST.2CTA [UR8], [UR46], UR7, desc[UR56] ;  /* 0x000038082e0073b4 */ /* 0x0003e40008219807 */
[----:B-1----:R-:W-:Y:S01]  /*2570*/  NOP ;  /* 0x0000000000007918 */ /* 0x002fe20000000000 */
.L_x_41:
[----:B------:R-:W-:Y:S05]  /*2580*/  BSYNC.RECONVERGENT B0 ;  /* 0x0000000000007941 */ /* 0x000fea0003800200 */
.L_x_40:
[----:B------:R-:W-:Y:S01]  /*2590*/  UIADD3 UR15, UPT, UPT, UR15, 0x1, URZ ;  /* 0x000000010f0f7890 */ /* 0x000fe2000fffe0ff */
[----:B------:R-:W-:-:S03]  /*25a0*/  UMOV UR5, UR29 ;  /* 0x0000001d00057c82 */ /* 0x000fc60008000000 */
[----:B------:R-:W-:-:S09]  /*25b0*/  UISETP.NE.AND UP0, UPT, UR15, UR37, UPT ;  /* 0x000000250f00728c */ /* 0x000fd2000bf05270 */
[----:B------:R-:W-:Y:S05]  /*25c0*/  BRA.U UP0, `(.L_x_42) ;  /* 0xfffffff900c07547 */ /* 0x000fea000b83ffff */
.L_x_34:
[C---:B------:R-:W-:Y:S01]  /*25d0*/  LEA R3, R11.reuse, UR6, 0x3 ;  /* 0x000000060b037c11 */ /* 0x040fe2000f8e18ff */
[----:B------:R-:W-:Y:S01]  /*25e0*/  NOP ;  /* 0x0000000000007918 */ /* 0x000fe20000000000 */
[----:B-1----:R-:W-:Y:S02]  /*25f0*/  SHF.L.U32 R0, R10, 0x1f, RZ ;  /* 0x0000001f0a007819 */ /* 0x002fe400000006ff */
[----:B------:R-:W-:Y:S02]  /*2600*/  LEA R5, R11, UR6, 0x4 ;  /* 0x000000060b057c11 */ /* 0x000fe4000f8e20ff */
[----:B------:R-:W1:Y:S02]  /*2610*/  SYNCS.PHASECHK.TRANS64.TRYWAIT P0, [R3+URZ+0x80], R0 ;  /* 0x00008000030075a7 */ /* 0x000e6400080011ff */
[----:B-1----:R-:W-:Y:S05]  /*2620*/  @!P0 BRA `(.L_x_43) ;  /* 0x0000006c008c8947 */ /* 0x002fea0003800000 */
.L_x_140:
[----:B------:R-:W4:Y:S01]  /*2630*/  LDS.128 R4, [R5+0xf0] ;  /* 0x0000f00005047984 */ /* 0x000f220000000c00 */
[----:B------:R-:W-:Y:S01]  /*2640*/  UISETP.GE.AND UP0, UPT, UR39, 0x1, UPT ;  /* 0x000000012700788c */ /* 0x000fe2000bf06270 */
[----:B------:R-:W-:Y:S01]  /*2650*/  @!PT LDS RZ, [RZ] ;  /* 0x00000000fffff984 */ /* 0x000fe20000000800 */
[----:B------:R-:W-:Y:S01]  /*2660*/  @!PT LDS RZ, [RZ] ;  /* 0x00000000fffff984 */ /* 0x000fe20000000800 */
[----:B------:R-:W-:Y:S01]  /*2670*/  @!PT LDS RZ, [RZ] ;  /* 0x00000000fffff984 */ /* 0x000fe20000000800 */
[----:B------:R-:W-:Y:S01]  /*2680*/  @!PT LDS RZ, [RZ] ;  /* 0x00000000fffff984 */ /* 0x000fe20000000800 */
[----:B------:R1:W-:Y:S06]  /*2690*/  MEMBAR.ALL.CTA ;  /* 0x0000000000007992 */ /* 0x0003ec0000008000 */
[----:B-1----:R-:W1:Y:S01]  /*26a0*/  FENCE.VIEW.ASYNC.S ;  /* 0x00000000000073c6 */ /* 0x002e620000000000 */
[----:B----4-:R-:W-:-:S13]  /*26b0*/  LOP3.LUT P0, RZ, R6, 0x1, RZ, 0xc0, !PT ;  /* 0x0000000106ff7812 */ /* 0x010fda000780c0ff */
[----:B-1----:R-:W-:Y:S01]  /*26c0*/  VOTEU.ANY UP1, P0 ;  /* 0x0000000000ff7886 */ /* 0x002fe20000020100 */
[----:B------:R-:W-:-:S13]  /*26d0*/  PLOP3.LUT P0, PT, PT, PT, UP1, 0x80, 0x8 ;  /* 0x000000000008781c */ /* 0x000fda0003f0f018 */
[----:B------:R-:W-:Y:S02]  /*26e0*/  @P0 LOP3.LUT R0, R5, 0xffff, RZ, 0xc0, !PT ;  /* 0x0000ffff05000812 */ /* 0x000fe400078ec0ff */
[----:B--2---:R-:W-:Y:S02]  /*26f0*/  @P0 MOV R2, R4 ;  /* 0x0000000400020202 */ /* 0x004fe40000000f00 */
[----:B------:R-:W-:Y:S01]  /*2700*/  @P0 R2UR UR5, R0 ;  /* 0x00000000000502ca */ /* 0x000fe200000e0000 */
[----:B------:R-:W-:Y:S01]  /*2710*/  VIADD R0, R3, 0x90 ;  /* 0x0000009003007836 */ /* 0x000fe20000000000 */
[----:B------:R-:W-:Y:S02]  /*2720*/  @P0 SHF.R.U32.HI R4, RZ, 0x10, R5 ;  /* 0x00000010ff040819 */ /* 0x000fe40000011605 */
[----:B------:R-:W-:Y:S02]  /*2730*/  @P0 R2UR UR7, R2 ;  /* 0x00000000020702ca */ /* 0x000fe400000e0000 */
[----:B------:R-:W-:-:S02]  /*2740*/  PRMT R0, RZ, 0x654, R0 ;  /* 0x00000654ff007816 */ /* 0x000fc40000000000 */
[----:B------:R-:W-:Y:S02]  /*2750*/  @P0 R2UR UR4, R4 ;  /* 0x00000000040402ca */ /* 0x000fe400000e0000 */
[----:B------:R1:W-:Y:S03]  /*2760*/  SYNCS.ARRIVE.TRANS64.RED.A1T0 RZ, [R0+URZ], RZ ;  /* 0x000000ff00ff79a7 */ /* 0x0003e600081004ff */
[----:B------:R-:W-:-:S04]  /*2770*/  @UP1 UMOV UR59, UR5 ;  /* 0x00000005003b1c82 */ /* 0x000fc80008000000 */
[----:B------:R-:W-:-:S04]  /*2780*/  @UP1 UMOV UR60, UR7 ;  /* 0x00000007003c1c82 */ /* 0x000fc80008000000 */
[----:B------:R-:W-:Y:S01]  /*2790*/  @UP1 UMOV UR52, UR4 ;  /* 0x0000000400341c82 */ /* 0x000fe20008000000 */
[----:B------:R-:W-:Y:S05]  /*27a0*/  BRA.U !UP0, `(.L_x_44) ;  /* 0x0000000108d47547 */ /* 0x000fea000b800000 */
[----:B------:R-:W2:Y:S01]  /*27b0*/  LDCU.128 UR16, c[0x0][0xf10] ;  /* 0x0001e200ff1077ac */ /* 0x000ea20008000c00 */
[----:B------:R-:W4:Y:S01]  /*27c0*/  LDCU UR21, c[0x0][0xf20] ;  /* 0x0001e400ff1577ac */ /* 0x000f220008000800 */
[----:B------:R-:W3:Y:S01]  /*27d0*/  LDCU UR20, c[0x0][0xf0c] ;  /* 0x0001e180ff1477ac */ /* 0x000ee20008000800 */
[----:B------:R-:W1:Y:S01]  /*27e0*/  LDCU.64 UR8, c[0x0][0xf28] ;  /* 0x0001e500ff0877ac */ /* 0x000e620008000a00 */
[----:B------:R-:W-:Y:S02]  /*27f0*/  UISETP.NE.AND UP3, UPT, UR39, 0x1, UPT ;  /* 0x000000012700788c */ /* 0x000fe4000bf65270 */
[----:B--2---:R-:W-:Y:S02]  /*2800*/  UIMAD.WIDE.U32 UR4, UR62, UR19, URZ ;  /* 0x000000133e0472a5 */ /* 0x004fe4000f8e00ff */
[----:B------:R-:W-:Y:S02]  /*2810*/  UIMAD.WIDE.U32 UR10, UR63, UR16, URZ ;  /* 0x000000103f0a72a5 */ /* 0x000fe4000f8e00ff */
[----:B------:R-:W-:-:S02]  /*2820*/  UISETP.NE.AND UP0, UPT, UR18, 0x1, UPT ;  /* 0x000000011200788c */ /* 0x000fc4000bf05270 */
[----:B------:R-:W-:Y:S01]  /*2830*/  UIMAD.WIDE.U32 UR14, UR59, UR19, URZ ;  /* 0x000000133b0e72a5 */ /* 0x000fe2000f8e00ff */
[----:B------:R-:W-:Y:S01]  /*2840*/  UMOV UR4, UR5 ;  /* 0x0000000500047c82 */ /* 0x000fe20008000000 */
[----:B---3--:R-:W-:Y:S02]  /*2850*/  UISETP.NE.AND UP2, UPT, UR20, 0x1, UPT ;  /* 0x000000011400788c */ /* 0x008fe4000bf45270 */
[----:B----4-:R-:W-:Y:S02]  /*2860*/  USHF.R.U32.HI UR5, URZ, UR21, UR4 ;  /* 0x00000015ff057299 */ /* 0x010fe40008011604 */
[----:B------:R-:W-:Y:S01]  /*2870*/  UIMAD.WIDE.U32 UR12, UR60, UR16, URZ ;  /* 0x000000103c0c72a5 */ /* 0x000fe2000f8e00ff */
[----:B------:R-:W-:Y:S01]  /*2880*/  UMOV UR4, UR11 ;  /* 0x0000000b00047c82 */ /* 0x000fe20008000000 */
[----:B------:R-:W-:Y:S02]  /*2890*/  USEL UR5, UR62, UR5, !UP0 ;  /* 0x000000053e057287 */ /* 0x000fe4000c000000 */
[----:B------:R-:W-:-:S02]  /*28a0*/  USHF.R.U32.HI UR4, URZ, UR17, UR4 ;  /* 0x00000011ff047299 */ /* 0x000fc40008011604 */
[----:B-1----:R-:W-:Y:S02]  /*28b0*/  UIMAD.WIDE.U32 UR10, UR5, UR8, URZ ;  /* 0x00000008050a72a5 */ /* 0x002fe4000f8e00ff */
[----:B------:R-:W-:Y:S01]  /*28c0*/  USEL UR7, UR63, UR4, !UP2 ;  /* 0x000000043f077287 */ /* 0x000fe2000d000000 */
[----:B------:R-:W-:Y:S02]  /*28d0*/  UMOV UR12, UR13 ;  /* 0x0000000d000c7c82 */ /* 0x000fe40008000000 */
[----:B------:R-:W-:Y:S01]  /*28e0*/  UMOV UR4, UR15 ;  /* 0x0000000f00047c82 */ /* 0x000fe20008000000 */
[----:B------:R-:W-:Y:S01]  /*28f0*/  UIMAD.WIDE.U32 UR14, UR7, UR8, URZ ;  /* 0x00000008070e72a5 */ /* 0x000fe2000f8e00ff */
[----:B------:R-:W-:Y:S01]  /*2900*/  UMOV UR10, UR11 ;  /* 0x0000000b000a7c82 */ /* 0x000fe20008000000 */
[----:B------:R-:W-:Y:S02]  /*2910*/  USHF.R.U32.HI UR4, URZ, UR21, UR4 ;  /* 0x00000015ff047299 */ /* 0x000fe40008011604 */
[----:B------:R-:W-:-:S03]  /*2920*/  @UP3 USHF.R.U32.HI UR5, URZ, UR9, UR10 ;  /* 0x00000009ff053299 */ /* 0x000fc6000801160a */
[----:B------:R-:W-:Y:S01]  /*2930*/  UMOV UR14, UR15 ;  /* 0x0000000f000e7c82 */ /* 0x000fe20008000000 */
[----:B------:R-:W-:Y:S02]  /*2940*/  USHF.R.U32.HI UR17, URZ, UR17, UR12 ;  /* 0x00000011ff117299 */ /* 0x000fe4000801160c */
[----:B------:R-:W-:Y:S02]  /*2950*/  USEL UR4, UR59, UR4, !UP0 ;  /* 0x000000043b047287 */ /* 0x000fe4000c000000 */
[----:B------:R-:W-:Y:S02]  /*2960*/  @UP3 USHF.R.U32.HI UR7, URZ, UR9, UR14 ;  /* 0x00000009ff073299 */ /* 0x000fe4000801160e */
[----:B------:R-:W-:Y:S02]  /*2970*/  UIMAD UR10, UR39, UR5, URZ ;  /* 0x00000005270a72a4 */ /* 0x000fe4000f8e02ff */
[----:B------:R-:W-:Y:S02]  /*2980*/  USEL UR5, UR60, UR17, !UP2 ;  /* 0x000000113c057287 */ /* 0x000fe4000d000000 */
[----:B------:R-:W-:-:S02]  /*2990*/  UIMAD UR12, UR39, UR7, URZ ;  /* 0x00000007270c72a4 */ /* 0x000fc4000f8e02ff */
[----:B------:R-:W-:Y:S02]  /*29a0*/  UISETP.GE.AND UP0, UPT, UR4, UR10, UPT ;  /* 0x0000000a0400728c */ /* 0x000fe4000bf06270 */
[----:B------:R-:W-:Y:S02]  /*29b0*/  UIMAD.WIDE.U32 UR10, UR4, UR8, URZ ;  /* 0x00000008040a72a5 */ /* 0x000fe4000f8e00ff */
[----:B------:R-:W-:Y:S02]  /*29c0*/  UISETP.GE.OR UP0, UPT, UR5, UR12, UP0 ;  /* 0x0000000c0500728c */ /* 0x000fe40008706670 */
[----:B------:R-:W-:Y:S02]  /*29d0*/  UIMAD.WIDE.U32 UR12, UR5, UR8, URZ ;  /* 0x00000008050c72a5 */ /* 0x000fe4000f8e00ff */
[----:B------:R-:W-:Y:S01]  /*29e0*/  UIADD3 UR12, UPT, UPT, -UR5, URZ, URZ ;  /* 0x000000ff050c7290 */ /* 0x000fe2000fffe1ff */
[----:B------:R-:W-:Y:S01]  /*29f0*/  UMOV UR10, UR11 ;  /* 0x0000000b000a7c82 */ /* 0x000fe20008000000 */
[----:B------:R-:W-:-:S02]  /*2a00*/  UIADD3 UR11, UPT, UPT, -UR4, URZ, URZ ;  /* 0x000000ff040b7290 */ /* 0x000fc4000fffe1ff */
        /* <DEDUP_REMOVED lines=15> */
.L_x_44:
[----:B------:R-:W2:Y:S02]  /*2b00*/  LDCU UR4, c[0x0][0xf30] ;  /* 0x0001e600ff0477ac */ /* 0x000ea40008000800 */
[----:B--2---:R-:W-:-:S09]  /*2b10*/  UISETP.NE.AND UP0, UPT, UR4, 0x1, UPT ;  /* 0x000000010400788c */ /* 0x004fd2000bf05270 */
[----:B------:R-:W-:Y:S05]  /*2b20*/  BRA.U UP0, `(.L_x_45) ;  /* 0x0000000100447547 */ /* 0x000fea000b800000 */
[----:B------:R-:W2:Y:S01]  /*2b30*/  LDCU.128 UR12, c[0x0][0xf10] ;  /* 0x0001e200ff0c77ac */ /* 0x000ea20008000c00 */
[----:B------:R-:W4:Y:S01]  /*2b40*/  LDCU UR10, c[0x0][0xf0c] ;  /* 0x0001e180ff0a77ac */ /* 0x000f220008000800 */
[----:B------:R-:W1:Y:S01]  /*2b50*/  LDCU UR11, c[0x0][0xf20] ;  /* 0x0001e400ff0b77ac */ /* 0x000e620008000800 */
[----:B--2---:R-:W-:Y:S02]  /*2b60*/  UIMAD.WIDE.U32 UR8, UR60, UR12, URZ ;  /* 0x0000000c3c0872a5 */ /* 0x004fe4000f8e00ff */
[----:B------:R-:W-:Y:S02]  /*2b70*/  UIMAD.WIDE.U32 UR4, UR59, UR15, URZ ;  /* 0x0000000f3b0472a5 */ /* 0x000fe4000f8e00ff */
[----:B----4-:R-:W-:Y:S02]  /*2b80*/  UISETP.NE.AND UP2, UPT, UR10, 0x1, UPT ;  /* 0x000000010a00788c */ /* 0x010fe4000bf45270 */
[----:B------:R-:W-:Y:S01]  /*2b90*/  UISETP.NE.AND UP0, UPT, UR14, 0x1, UPT ;  /* 0x000000010e00788c */ /* 0x000fe2000bf05270 */
[----:B------:R-:W-:-:S02]  /*2ba0*/  UMOV UR7, UR9 ;  /* 0x0000000900077c82 */ /* 0x000fc40008000000 */
[----:B------:R-:W-:Y:S01]  /*2bb0*/  UMOV UR4, UR5 ;  /* 0x0000000500047c82 */ /* 0x000fe20008000000 */
[----:B------:R-:W-:Y:S02]  /*2bc0*/  USHF.R.U32.HI UR7, URZ, UR13, UR7 ;  /* 0x0000000dff077299 */ /* 0x000fe40008011607 */
[----:B-1----:R-:W-:Y:S02]  /*2bd0*/  USHF.R.U32.HI UR4, URZ, UR11, UR4 ;  /* 0x0000000bff047299 */ /* 0x002fe40008011604 */
[----:B------:R-:W-:Y:S02]  /*2be0*/  USEL UR5, UR60, UR7, !UP2 ;  /* 0x000000073c057287 */ /* 0x000fe4000d000000 */
[----:B------:R-:W-:-:S04]  /*2bf0*/  USEL UR4, UR59, UR4, !UP0 ;  /* 0x000000043b047287 */ /* 0x000fc8000c000000 */
[----:B------:R-:W-:Y:S02]  /*2c00*/  UIADD3 UR7, UPT, UPT, UR5, -UR4, URZ ;  /* 0x8000000405077290 */ /* 0x000fe4000fffe0ff */
[----:B------:R-:W-:Y:S02]  /*2c10*/  UIADD3 UR4, UPT, UPT, -UR5, UR4, URZ ;  /* 0x0000000405047290 */ /* 0x000fe4000fffe1ff */
[----:B------:R-:W-:Y:S02]  /*2c20*/  UIMAD UR59, UR7, UR14, UR59 ;  /* 0x0000000e073b72a4 */ /* 0x000fe4000f8e023b */
[----:B------:R-:W-:-:S12]  /*2c30*/  UIMAD UR60, UR4, UR10, UR60 ;  /* 0x0000000a043c72a4 */ /* 0x000fd8000f8e023c */
.L_x_45:
[----:B------:R-:W-:Y:S01]  /*2c40*/  VIADD R11, R11, 0x1 ;  /* 0x000000010b0b7836 */ /* 0x000fe20000000000 */
[----:B------:R-:W-:Y:S02]  /*2c50*/  R2UR UR5, R87 ;  /* 0x00000000570572ca */ /* 0x000fe400000e0000 */
[----:B------:R-:W-:Y:S02]  /*2c60*/  R2UR UR4, R86 ;  /* 0x00000000560472ca */ /* 0x000fe400000e0000 */
[C---:B------:R-:W-:Y:S02]  /*2c70*/  ISETP.NE.AND P0, PT, R11.reuse, 0x2, PT ;  /* 0x000000020b00780c */ /* 0x040fe40003f05270 */
[----:B------:R-:W-:Y:S02]  /*2c80*/  PLOP3.LUT P2, PT, PT, PT, PT, 0x80, 0x8 ;  /* 0x000000000008781c */ /* 0x000fe40003f4f070 */
[----:B------:R-:W-:Y:S02]  /*2c90*/  SEL R3, RZ, 0x1, P0 ;  /* 0x00000001ff037807 */ /* 0x000fe40000000000 */
[----:B------:R-:W-:-:S02]  /*2ca0*/  SEL R11, R11, RZ, P0 ;  /* 0x000000ff0b0b7207 */ /* 0x000fc40000000000 */
[----:B------:R-:W-:Y:S01]  /*2cb0*/  LOP3.LUT R10, R10, R3, RZ, 0x3c, !PT ;  /* 0x000000030a0a7212 */ /* 0x000fe200078e3cff */
[----:B------:R-:W-:Y:S02]  /*2cc0*/  UIADD3 UR26, UPT, UPT, UR60, UR5, URZ ;  /* 0x000000053c1a7290 */ /* 0x000fe4000fffe0ff */
[----:B------:R-:W-:Y:S01]  /*2cd0*/  UIADD3 UR28, UPT, UPT, UR59, UR4, URZ ;  /* 0x000000043b1c7290 */ /* 0x000fe2000fffe0ff */
[----:B------:R-:W-:Y:S11]  /*2ce0*/  BRA.U UP1, `(.L_x_46) ;  /* 0xffffffe901f87547 */ /* 0x000ff6000b83ffff */
[----:B------:R-:W-:Y:S01]  /*2cf0*/  UIADD3 UR7, UPT, UPT, UR6, 0x20, URZ ;  /* 0x0000002006077890 */ /* 0x000fe2000fffe0ff */
[----:B------:R-:W-:-:S03]  /*2d00*/  SHF.L.U32 R3, R12, 0x1f, RZ ;  /* 0x0000001f0c037819 */ /* 0x000fc600000006ff */
[----:B------:R-:W-:-:S09]  /*2d10*/  ULEA UR4, UR29, UR7, 0x3 ;  /* 0x000000071d047291 */ /* 0x000fd2000f8e18ff */
[----:B------:R-:W2:Y:S02]  /*2d20*/  SYNCS.PHASECHK.TRANS64.TRYWAIT P0, [UR4], R3 ;  /* 0x00000003ff0075a7 */ /* 0x000ea40008001104 */
[----:B--2---:R-:W-:Y:S05]  /*2d30*/  @!P0 BRA `(.L_x_47) ;  /* 0x0000006400dc8947 */ /* 0x004fea0003800000 */
.L_x_142:
[----:B------:R-:W-:-:S04]  /*2d40*/  UIADD3 UR4, UPT, UPT, UR29, 0x1, URZ ;  /* 0x000000011d047890 */ /* 0x000fc8000fffe0ff */
[----:B------:R-:W-:-:S04]  /*2d50*/  UISETP.NE.AND UP0, UPT, UR4, 0x4, UPT ;  /* 0x000000040400788c */ /* 0x000fc8000bf05270 */
[----:B------:R-:W-:Y:S02]  /*2d60*/  USEL UR6, URZ, 0x1, UP0 ;  /* 0x00000001ff067887 */ /* 0x000fe40008000000 */
[----:B------:R-:W-:-:S04]  /*2d70*/  USEL UR4, UR4, URZ, UP0 ;  /* 0x000000ff04047287 */ /* 0x000fc80008000000 */
[----:B------:R-:W-:Y:S01]  /*2d80*/  ULEA UR5, UR4, UR7, 0x3 ;  /* 0x0000000704057291 */ /* 0x000fe2000f8e18ff */
[----:B------:R-:W-:-:S04]  /*2d90*/  LOP3.LUT R2, R12, UR6, RZ, 0x3c, !PT ;  /* 0x000000060c027c12 */ /* 0x000fc8000f8e3cff */
[----:B-1----:R-:W-:-:S04]  /*2da0*/  SHF.L.U32 R3, R2, 0x1f, RZ ;  /* 0x0000001f02037819 */ /* 0x002fc800000006ff */
[----:B------:R-:W1:Y:S02]  /*2db0*/  SYNCS.PHASECHK.TRANS64.TRYWAIT P0, [UR5], R3 ;  /* 0x00000003ff0075a7 */ /* 0x000e640008001105 */
[----:B-1----:R-:W-:Y:S05]  /*2dc0*/  @!P0 BRA `(.L_x_48) ;  /* 0x0000006400d08947 */ /* 0x002fea0003800000 */
.L_x_144:
        /* <DEDUP_REMOVED lines=9> */
.L_x_146:
[----:B------:R-:W-:-:S04]  /*2e60*/  UIADD3 UR4, UPT, UPT, UR4, 0x1, URZ ;  /* 0x0000000104047890 */ /* 0x000fc8000fffe0ff */
[----:B------:R-:W-:-:S04]  /*2e70*/  UISETP.NE.AND UP0, UPT, UR4, 0x4, UPT ;  /* 0x000000040400788c */ /* 0x000fc8000bf05270 */
[----:B------:R-:W-:Y:S02]  /*2e80*/  USEL UR5, URZ, 0x1, UP0 ;  /* 0x00000001ff057887 */ /* 0x000fe40008000000 */
[----:B------:R-:W-:-:S04]  /*2e90*/  USEL UR4, UR4, URZ, UP0 ;  /* 0x000000ff04047287 */ /* 0x000fc80008000000 */
[----:B------:R-:W-:Y:S01]  /*2ea0*/  ULEA UR4, UR4, UR7, 0x3 ;  /* 0x0000000704047291 */ /* 0x000fe2000f8e18ff */
[----:B-1----:R-:W-:-:S04]  /*2eb0*/  LOP3.LUT R3, R2, UR5, RZ, 0x3c, !PT ;  /* 0x0000000502037c12 */ /* 0x002fc8000f8e3cff */
[----:B------:R-:W-:Y:S01]  /*2ec0*/  SHF.L.U32 R3, R3, 0x1f, RZ ;  /* 0x0000001f03037819 */ /* 0x000fe200000006ff */
[----:B------:R-:W-:-:S07]  /*2ed0*/  IMAD.U32 R0, RZ, RZ, UR4 ;  /* 0x00000004ff007e24 */ /* 0x000fce000f8e00ff */
.L_x_50:
[----:B-1----:R1:W2:Y:S02]  /*2ee0*/  SYNCS.PHASECHK.TRANS64.TRYWAIT P0, [R0+URZ], R3 ;  /* 0x00000003000075a7 */ /* 0x0022a400080011ff */
[----:B--2---:R-:W-:Y:S05]  /*2ef0*/  @!P0 NANOSLEEP.SYNCS 0x989680 ;  /* 0x009896800000895d */ /* 0x004fea0003900000 */
[----:B------:R-:W2:Y:S02]  /*2f00*/  @!P0 SYNCS.PHASECHK.TRANS64 P0, [R0+URZ], R3 ;  /* 0x00000003000085a7 */ /* 0x000ea400080010ff */
[----:B--2---:R-:W-:Y:S05]  /*2f10*/  @P0 EXIT ;  /* 0x000000000000094d */ /* 0x004fea0003800000 */
[----:B------:R-:W-:Y:S05]  /*2f20*/  BRA `(.L_x_50) ;  /* 0xfffffffc00ec7947 */ /* 0x000fea000383ffff */
.L_x_22:
[----:B------:R-:W-:-:S04]  /*2f30*/  UISETP.NE.AND UP0, UPT, UR61, URZ, UPT ;  /* 0x000000ff3d00728c */ /* 0x000fc8000bf05270 */
[----:B------:R-:W-:-:S09]  /*2f40*/  UISETP.NE.OR UP0, UPT, UR18, 0x1, UP0 ;  /* 0x000000011200788c */ /* 0x000fd20008705670 */
[----:B------:R-:W-:Y:S05]  /*2f50*/  BRA.U UP0, `(.L_x_51) ;  /* 0x00000005004c7547 */ /* 0x000fea000b800000 */
[----:B------:R-:W-:Y:S01]  /*2f60*/  HFMA2 R3, -RZ, RZ, 0, 0 ;  /* 0x00000000ff037431 */ /* 0x000fe200000001ff */
[----:B------:R-:W-:Y:S01]  /*2f70*/  ISETP.GE.U32.AND P2, PT, R5, 0x2, PT ;  /* 0x000000020500780c */ /* 0x000fe20003f46070 */
[----:B------:R-:W-:Y:S01]  /*2f80*/  IMAD.MOV.U32 R12, RZ, RZ, 0x1 ;  /* 0x00000001ff0c7424 */ /* 0x000fe200078e00ff */
[----:B------:R-:W-:Y:S01]  /*2f90*/  CS2R R6, SRZ ;  /* 0x0000000000067805 */ /* 0x000fe2000001ff00 */
[----:B------:R-:W-:Y:S01]  /*2fa0*/  IMAD.MOV.U32 R4, RZ, RZ, RZ ;  /* 0x000000ffff047224 */ /* 0x000fe200078e00ff */
[----:B------:R-:W-:Y:S01]  /*2fb0*/  UMOV UR6, 0x400 ;  /* 0x0000040000067882 */ /* 0x000fe20000000000 */
[----:B------:R-:W-:Y:S01]  /*2fc0*/  UMOV UR5, URZ ;  /* 0x000000ff00057c82 */ /* 0x000fe20008000000 */
[----:B------:R-:W-:-:S12]  /*2fd0*/  ULEA UR6, UR61, UR6, 0x18 ;  /* 0x000000063d067291 */ /* 0x000fd8000f8ec0ff */
.L_x_55:
[----:B------:R-:W-:Y:S02]  /*2fe0*/  LEA R0, R3, UR6, 0x3 ;  /* 0x0000000603007c11 */ /* 0x000fe4000f8e18ff */
[----:B------:R-:W-:-:S03]  /*2ff0*/  SHF.L.U32 R9, R4, 0x1f, RZ ;  /* 0x0000001f04097819 */ /* 0x000fc600000006ff */
[----:B------:R-:W-:Y:S01]  /*3000*/  VIADD R8, R0, 0xd0 ;  /* 0x000000d000087836 */ /* 0x000fe20000000000 */
[----:B------:R-:W1:Y:S02]  /*3010*/  SYNCS.PHASECHK.TRANS64.TRYWAIT P0, [R0+URZ+0xc0], R9 ;  /* 0x0000c009000075a7 */ /* 0x000e6400080011ff */
[----:B-1----:R-:W-:Y:S05]  /*3020*/  @!P0 BRA `(.L_x_52) ;  /* 0x0000006400688947 */ /* 0x002fea0003800000 */
.L_x_147:
[----:B------:R-:W-:Y:S01]  /*3030*/  ULEA UR4, UR5, UR6, 0x3 ;  /* 0x0000000605047291 */ /* 0x000fe2000f8e18ff */
[----:B------:R-:W-:Y:S01]  /*3040*/  PRMT R8, RZ, 0x654, R8 ;  /* 0x00000654ff087816 */ /* 0x000fe20000000008 */
[----:B-1----:R-:W-:Y:S01]  /*3050*/  @!P2 IMAD.MOV.U32 R9, RZ, RZ, 0x10 ;  /* 0x00000010ff09a424 */ /* 0x002fe200078e00ff */
[----:B------:R-:W-:Y:S01]  /*3060*/  SHF.L.U32 R11, R12, 0x1f, RZ ;  /* 0x0000001f0c0b7819 */ /* 0x000fe200000006ff */
[----:B------:R-:W-:Y:S01]  /*3070*/  UIADD3 UR7, UPT, UPT, UR4, 0x80, URZ ;  /* 0x0000008004077890 */ /* 0x000fe2000fffe0ff */
[----:B------:R1:W-:Y:S05]  /*3080*/  SYNCS.ARRIVE.TRANS64.RED.A1T0 RZ, [R8+URZ], RZ ;  /* 0x000000ff08ff79a7 */ /* 0x0003ea00081004ff */
[----:B------:R-:W-:Y:S01]  /*3090*/  IMAD.U32 R0, RZ, RZ, UR7 ;  /* 0x00000007ff007e24 */ /* 0x000fe2000f8e00ff */
[----:B------:R-:W2:Y:S04]  /*30a0*/  SYNCS.PHASECHK.TRANS64.TRYWAIT P0, [UR4+0x90], R11 ;  /* 0x0000900bff0075a7 */ /* 0x000ea80008001104 */
[----:B------:R-:W-:Y:S01]  /*30b0*/  PRMT R13, R5, 0x654, R0 ;  /* 0x00000654050d7816 */ /* 0x000fe20000000000 */
[----:B-12---:R-:W-:Y:S06]  /*30c0*/  @!P0 BRA `(.L_x_53) ;  /* 0x0000006400548947 */ /* 0x006fec0003800000 */
.L_x_149:
[----:B------:R-:W-:Y:S01]  /*30d0*/  ULEA UR8, UR5, UR6, 0x4 ;  /* 0x0000000605087291 */ /* 0x000fe2000f8e20ff */
[----:B------:R-:W-:Y:S01]  /*30e0*/  SEL R2, R13, R2, !P2 ;  /* 0x000000020d027207 */ /* 0x000fe20005000000 */
[----:B------:R-:W-:Y:S01]  /*30f0*/  UIADD3 UR9, UPT, UPT, UR4, 0x80, URZ ;  /* 0x0000008004097890 */ /* 0x000fe2000fffe0ff */
[----:B-1----:R-:W-:Y:S01]  /*3100*/  LEA R0, R7, UR6, 0x3 ;  /* 0x0000000607007c11 */ /* 0x002fe2000f8e18ff */
[----:B------:R-:W-:Y:S01]  /*3110*/  UIADD3 UR8, UPT, UPT, UR8, 0xf0, URZ ;  /* 0x000000f008087890 */ /* 0x000fe2000fffe0ff */
[----:B------:R1:W-:Y:S01]  /*3120*/  @!P2 SYNCS.ARRIVE.TRANS64.RED RZ, [R2+URZ], R9 ;  /* 0x0000000902ffa9a7 */ /* 0x0003e200080004ff */
[----:B------:R-:W-:Y:S01]  /*3130*/  UIADD3 UR4, UPT, UPT, UR5, 0x1, URZ ;  /* 0x0000000105047890 */ /* 0x000fe2000fffe0ff */
[----:B------:R-:W-:-:S03]  /*3140*/  VIADD R3, R3, 0x1 ;  /* 0x0000000103037836 */ /* 0x000fc60000000000 */
[----:B------:R-:W-:Y:S02]  /*3150*/  UISETP.NE.AND UP0, UPT, UR4, 0x2, UPT ;  /* 0x000000020400788c */ /* 0x000fe4000bf05270 */
[----:B------:R-:W-:Y:S01]  /*3160*/  ISETP.NE.AND P0, PT, R3, 0x2, PT ;  /* 0x000000020300780c */ /* 0x000fe20003f05270 */
[----:B------:R-:W-:Y:S06]  /*3170*/  UGETNEXTWORKID.BROADCAST [UR8], [UR9] ;  /* 0x00000000080073ca */ /* 0x000fec0008000100 */
[----:B------:R-:W-:Y:S02]  /*3180*/  USEL UR7, URZ, 0x1, UP0 ;  /* 0x00000001ff077887 */ /* 0x000fe40008000000 */
[----:B------:R-:W-:-:S04]  /*3190*/  USEL UR5, UR4, URZ, UP0 ;  /* 0x000000ff04057287 */ /* 0x000fc80008000000 */
[----:B------:R-:W-:Y:S02]  /*31a0*/  LOP3.LUT R12, R12, UR7, RZ, 0x3c, !PT ;  /* 0x000000070c0c7c12 */ /* 0x000fe4000f8e3cff */
[----:B-1----:R-:W-:-:S04]  /*31b0*/  SHF.L.U32 R9, R6, 0x1f, RZ ;  /* 0x0000001f06097819 */ /* 0x002fc800000006ff */
[----:B------:R-:W1:Y:S02]  /*31c0*/  SYNCS.PHASECHK.TRANS64.TRYWAIT P1, [R0+URZ+0x80], R9 ;  /* 0x00008009000075a7 */ /* 0x000e6400080211ff */
[----:B-1----:R-:W-:Y:S05]  /*31d0*/  @!P1 BRA `(.L_x_54) ;  /* 0x0000006400289947 */ /* 0x002fea0003800000 */
.L_x_150:
[C---:B------:R-:W-:Y:S01]  /*31e0*/  LEA R8, R7.reuse, UR6, 0x4 ;  /* 0x0000000607087c11 */ /* 0x040fe2000f8e20ff */
[----:B------:R-:W-:Y:S01]  /*31f0*/  VIADD R7, R7, 0x1 ;  /* 0x0000000107077836 */ /* 0x000fe20000000000 */
[----:B------:R-:W-:Y:S01]  /*3200*/  SEL R3, R3, RZ, P0 ;  /* 0x000000ff03037207 */ /* 0x000fe20000000000 */
[----:B-1----:R-:W-:-:S03]  /*3210*/  VIADD R0, R0, 0x90 ;  /* 0x0000009000007836 */ /* 0x002fc60000000000 */
[----:B------:R-:W1:Y:S01]  /*3220*/  LDS.128 R8, [R8+0xf0] ;  /* 0x0000f00008087984 */ /* 0x000e620000000c00 */
[C---:B------:R-:W-:Y:S02]  /*3230*/  ISETP.NE.AND P1, PT, R7.reuse, 0x2, PT ;  /* 0x000000020700780c */ /* 0x040fe40003f25270 */
[----:B------:R-:W-:Y:S01]  /*3240*/  PRMT R0, RZ, 0x654, R0 ;  /* 0x00000654ff007816 */ /* 0x000fe20000000000 */
[----:B------:R-:W-:Y:S01]  /*3250*/  @!PT LDS RZ, [RZ] ;  /* 0x00000000fffff984 */ /* 0x000fe20000000800 */
[----:B------:R-:W-:Y:S01]  /*3260*/  @!PT LDS RZ, [RZ] ;  /* 0x00000000fffff984 */ /* 0x000fe20000000800 */
[----:B------:R-:W-:Y:S01]  /*3270*/  @!PT LDS RZ, [RZ] ;  /* 0x00000000fffff984 */ /* 0x000fe20000000800 */
[----:B------:R-:W-:Y:S01]  /*3280*/  @!PT LDS RZ, [RZ] ;  /* 0x00000000fffff984 */ /* 0x000fe20000000800 */
[----:B------:R2:W-:Y:S06]  /*3290*/  MEMBAR.ALL.CTA ;  /* 0x0000000000007992 */ /* 0x0005ec0000008000 */
[----:B--2---:R-:W2:Y:S01]  /*32a0*/  FENCE.VIEW.ASYNC.S ;  /* 0x00000000000073c6 */ /* 0x004ea20000000000 */
[----:B------:R-:W-:Y:S01]  /*32b0*/  SEL R7, R7, RZ, P1 ;  /* 0x000000ff07077207 */ /* 0x000fe20000800000 */
[----:B--2---:R2:W-:Y:S01]  /*32c0*/  SYNCS.ARRIVE.TRANS64.RED.A1T0 RZ, [R0+URZ], RZ ;  /* 0x000000ff00ff79a7 */ /* 0x0045e200081004ff */
[----:B-1----:R-:W-:-:S02]  /*32d0*/  LOP3.LUT P3, RZ, R10, 0x1, RZ, 0xc0, !PT ;  /* 0x000000010aff7812 */ /* 0x002fc4000786c0ff */
[----:B------:R-:W-:Y:S02]  /*32e0*/  SEL R9, RZ, 0x1, P0 ;  /* 0x00000001ff097807 */ /* 0x000fe40000000000 */
[----:B------:R-:W-:Y:S02]  /*32f0*/  SEL R11, RZ, 0x1, P1 ;  /* 0x00000001ff0b7807 */ /* 0x000fe40000800000 */
[----:B------:R-:W-:Y:S02]  /*3300*/  LOP3.LUT R4, R4, R9, RZ, 0x3c, !PT ;  /* 0x0000000904047212 */ /* 0x000fe400078e3cff */
[----:B------:R-:W-:-:S05]  /*3310*/  LOP3.LUT R6, R6, R11, RZ, 0x3c, !PT ;  /* 0x0000000b06067212 */ /* 0x000fca00078e3cff */
[----:B--2---:R-:W-:Y:S05]  /*3320*/  @P3 BRA `(.L_x_55) ;  /* 0xfffffffc002c3947 */ /* 0x004fea000383ffff */
[----:B------:R-:W-:Y:S01]  /*3330*/  ULEA UR4, UR5, UR6, 0x3 ;  /* 0x0000000605047291 */ /* 0x000fe2000f8e18ff */
[----:B------:R-:W-:-:S08]  /*3340*/  SHF.L.U32 R3, R12, 0x1f, RZ ;  /* 0x0000001f0c037819 */ /* 0x000fd000000006ff */
[----:B------:R-:W1:Y:S02]  /*3350*/  SYNCS.PHASECHK.TRANS64 P0, [UR4+0x90], R3 ;  /* 0x00009003ff0075a7 */ /* 0x000e640008001004 */
[----:B-1----:R-:W-:Y:S05]  /*3360*/  @P0 BRA `(.L_x_56) ;  /* 0x0000000000080947 */ /* 0x002fea0003800000 */
[----:B------:R-:W1:Y:S02]  /*3370*/  SYNCS.PHASECHK.TRANS64.TRYWAIT P0, [UR4+0x90], R3 ;  /* 0x00009003ff0075a7 */ /* 0x000e640008001104 */
[----:B-1----:R-:W-:Y:S05]  /*3380*/  @!P0 BRA `(.L_x_57) ;  /* 0x0000006000d08947 */ /* 0x002fea0003800000 */
.L_x_56:
[----:B------:R-:W-:-:S04]  /*3390*/  UIADD3 UR7, UPT, UPT, UR5, 0x1, URZ ;  /* 0x0000000105077890 */ /* 0x000fc8000fffe0ff */
[----:B------:R-:W-:-:S04]  /*33a0*/  UISETP.NE.AND UP0, UPT, UR7, 0x2, UPT ;  /* 0x000000020700788c */ /* 0x000fc8000bf05270 */
[----:B------:R-:W-:Y:S02]  /*33b0*/  USEL UR8, URZ, 0x1, UP0 ;  /* 0x00000001ff087887 */ /* 0x000fe40008000000 */
[----:B------:R-:W-:-:S04]  /*33c0*/  USEL UR7, UR7, URZ, UP0 ;  /* 0x000000ff07077287 */ /* 0x000fc80008000000 */
[----:B------:R-:W-:Y:S01]  /*33d0*/  ULEA UR7, UR7, UR6, 0x3 ;  /* 0x0000000607077291 */ /* 0x000fe2000f8e18ff */
[----:B-1----:R-:W-:-:S04]  /*33e0*/  LOP3.LUT R3, R12, UR8, RZ, 0x3c, !PT ;  /* 0x000000080c037c12 */ /* 0x002fc8000f8e3cff */
[----:B------:R-:W-:-:S04]  /*33f0*/  SHF.L.U32 R0, R3, 0x1f, RZ ;  /* 0x0000001f03007819 */ /* 0x000fc800000006ff */
[----:B------:R-:W1:Y:S02]  /*3400*/  SYNCS.PHASECHK.TRANS64 P0, [UR7+0x90], R0 ;  /* 0x00009000ff0075a7 */ /* 0x000e640008001007 */
[----:B-1----:R-:W-:Y:S05]  /*3410*/  @P0 EXIT ;  /* 0x000000000000094d */ /* 0x002fea0003800000 */
[----:B------:R-:W-:Y:S02]  /*3420*/  SHF.L.U32 R3, R3, 0x1f, RZ ;  /* 0x0000001f03037819 */ /* 0x000fe400000006ff */
[----:B------:R-:W-:-:S07]  /*3430*/  MOV R0, UR7 ;  /* 0x0000000700007c02 */ /* 0x000fce0008000f00 */
.L_x_58:
[----:B-1----:R1:W2:Y:S02]  /*3440*/  SYNCS.PHASECHK.TRANS64.TRYWAIT P0, [R0+URZ+0x90], R3 ;  /* 0x00009003000075a7 */ /* 0x0022a400080011ff */
[----:B--2---:R-:W-:Y:S05]  /*3450*/  @!P0 NANOSLEEP.SYNCS 0x989680 ;  /* 0x009896800000895d */ /* 0x004fea0003900000 */
[----:B------:R-:W2:Y:S02]  /*3460*/  @!P0 SYNCS.PHASECHK.TRANS64 P0, [R0+URZ+0x90], R3 ;  /* 0x00009003000085a7 */ /* 0x000ea400080010ff */
[----:B--2---:R-:W-:Y:S05]  /*3470*/  @P0 EXIT ;  /* 0x000000000000094d */ /* 0x004fea0003800000 */
[----:B------:R-:W-:Y:S05]  /*3480*/  BRA `(.L_x_58) ;  /* 0xfffffffc00ec7947 */ /* 0x000fea000383ffff */
.L_x_51:
[----:B------:R-:W-:Y:S05]  /*3490*/  BRA.U UP5, `(.L_x_59) ;  /* 0x0000001d05e87547 */ /* 0x000fea000b800000 */
[----:B------:R-:W-:Y:S01]  /*34a0*/  UMOV UR5, 0x40 ;  /* 0x0000004000057882 */ /* 0x000fe20000000000 */
[----:B------:R-:W-:Y:S01]  /*34b0*/  NOP ;  /* 0x0000000000007918 */ /* 0x000fe20000000000 */
[----:B------:R-:W-:Y:S01]  /*34c0*/  ULEA UR5, UR61, UR5, 0x18 ;  /* 0x000000053d057291 */ /* 0x000fe2000f8ec0ff */
[----:B------:R-:W-:Y:S02]  /*34d0*/  UMOV UR6, 0x400 ;  /* 0x0000040000067882 */ /* 0x000fe40000000000 */
[----:B------:R-:W-:-:S06]  /*34e0*/  ULEA UR6, UR61, UR6, 0x18 ;  /* 0x000000063d067291 */ /* 0x000fcc000f8ec0ff */
[----:B------:R-:W1:Y:S02]  /*34f0*/  LDS.U8 R5, [UR5+0x1c] ;  /* 0x00001c05ff057984 */ /* 0x000e640008000000 */
[----:B-1----:R-:W-:-:S13]  /*3500*/  ISETP.NE.AND P0, PT, R5, RZ, PT ;  /* 0x000000ff0500720c */ /* 0x002fda0003f05270 */
[----:B------:R-:W-:Y:S05]  /*3510*/  @P0 BRA `(.L_x_60) ;  /* 0x0000000400180947 */ /* 0x000fea0003800000 */
[----:B------:R-:W-:Y:S01]  /*3520*/  R2UR UR4, R2 ;  /* 0x00000000020472ca */ /* 0x000fe200000e0000 */
[----:B------:R-:W-:-:S12]  /*3530*/  UIADD3 UR7, UPT, UPT, UR5, 0x8, URZ ;  /* 0x0000000805077890 */ /* 0x000fd8000fffe0ff */
[----:B------:R-:W-:-:S09]  /*3540*/  UISETP.NE.U32.AND UP1, UPT, UR4, 0x1, UPT ;  /* 0x000000010400788c */ /* 0x000fd2000bf25070 */
[----:B------:R-:W-:Y:S05]  /*3550*/  BRA.U !UP1, `(.L_x_61) ;  /* 0x0000000109a47547 */ /* 0x000fea000b800000 */
[----:B------:R-:W-:Y:S01]  /*3560*/  ELECT P0, URZ, PT ;  /* 0x0000000000ff782f */ /* 0x000fe20003800000 */
[----:B------:R-:W-:-:S12]  /*3570*/  BSSY B0, `(.L_x_61) ;  /* 0x0000027000007945 */ /* 0x000fd80003800000 */
[----:B------:R-:W-:Y:S05]  /*3580*/  @!P0 BRA `(.L_x_62) ;  /* 0x0000000000948947 */ /* 0x000fea0003800000 */
[----:B------:R-:W-:-:S05]  /*3590*/  UMOV UR4, 0x10 ;  /* 0x0000001000047882 */ /* 0x000fca0000000000 */
[----:B------:R-:W-:Y:S04]  /*35a0*/  DEPBAR.LE SB1, 0x36 ;  /* 0x00009d800000791a */ /* 0x000fe80000000000 */
[----:B------:R-:W1:Y:S02]  /*35b0*/  UTCATOMSWS.2CTA.FIND_AND_SET.ALIGN UP0, UR4, UR4 ;  /* 0x00000004000475e3 */ /* 0x000e640008200800 */
[----:B-1----:R-:W-:Y:S01]  /*35c0*/  MOV R12, UR4 ;  /* 0x00000004000c7c02 */ /* 0x002fe20008000f00 */
[----:B------:R-:W-:Y:S06]  /*35d0*/  BRA.U UP0, `(.L_x_63) ;  /* 0x0000000100187547 */ /* 0x000fec000b800000 */
.L_x_64:
[----:B------:R-:W-:Y:S05]  /*35e0*/  NANOSLEEP 0x64 ;  /* 0x000000640000795d */ /* 0x000fea0003800000 */
[----:B------:R-:W-:-:S05]  /*35f0*/  UMOV UR4, 0x10 ;  /* 0x0000001000047882 */ /* 0x000fca0000000000 */
[----:B------:R-:W-:Y:S04]  /*3600*/  DEPBAR.LE SB1, 0x36 ;  /* 0x00009d800000791a */ /* 0x000fe80000000000 */
[----:B------:R-:W1:Y:S02]  /*3610*/  UTCATOMSWS.2CTA.FIND_AND_SET.ALIGN UP0, UR4, UR4 ;  /* 0x00000004000475e3 */ /* 0x000e640008200800 */
[----:B-1----:R-:W-:Y:S01]  /*3620*/  MOV R12, UR4 ;  /* 0x00000004000c7c02 */ /* 0x002fe20008000f00 */
[----:B------:R-:W-:Y:S05]  /*3630*/  BRA.U !UP0, `(.L_x_64) ;  /* 0xfffffffd08e87547 */ /* 0x000fea000b83ffff */
.L_x_63:
[----:B------:R-:W1:Y:S01]  /*3640*/  LDS R8, [UR5+0x10] ;  /* 0x00001005ff087984 */ /* 0x000e620008000800 */
[----:B------:R-:W-:Y:S01]  /*3650*/  R2UR UR4, R0 ;  /* 0x00000000000472ca */ /* 0x000fe200000e0000 */
[----:B------:R-:W-:-:S04]  /*3660*/  IMAD.U32 R5, RZ, RZ, UR6 ;  /* 0x00000006ff057e24 */ /* 0x000fc8000f8e00ff */
[----:B------:R-:W-:-:S08]  /*3670*/  VIADD R5, R5, 0x110 ;  /* 0x0000011005057836 */ /* 0x000fd00000000000 */
[----:B------:R-:W-:Y:S02]  /*3680*/  MOV R6, UR4 ;  /* 0x0000000400067c02 */ /* 0x000fe40008000f00 */
[----:B-1----:R-:W-:-:S04]  /*3690*/  SHF.L.U32 R8, R8, 0x1f, RZ ;  /* 0x0000001f08087819 */ /* 0x002fc800000006ff */
[----:B------:R-:W1:Y:S02]  /*36a0*/  SYNCS.PHASECHK.TRANS64.TRYWAIT P0, [UR5+0x8], R8 ;  /* 0x00000808ff0075a7 */ /* 0x000e640008001105 */
[----:B-1----:R-:W-:Y:S05]  /*36b0*/  @P0 BRA `(.L_x_65) ;  /* 0x0000000000080947 */ /* 0x002fea0003800000 */
[----:B------:R-:W1:Y:S02]  /*36c0*/  SYNCS.PHASECHK.TRANS64.TRYWAIT P0, [UR5+0x8], R8 ;  /* 0x00000808ff0075a7 */ /* 0x000e640008001105 */
[----:B-1----:R-:W-:Y:S05]  /*36d0*/  @!P0 BRA `(.L_x_66) ;  /* 0x0000006000148947 */ /* 0x002fea0003800000 */
.L_x_65:
[----:B------:R-:W-:Y:S01]  /*36e0*/  R2UR UR4, R0 ;  /* 0x00000000000472ca */ /* 0x000fe200000e0000 */
[----:B------:R-:W-:Y:S01]  /*36f0*/  IMAD.MOV.U32 R9, RZ, RZ, 0xffff ;  /* 0x0000ffffff097424 */ /* 0x000fe200078e00ff */
[----:B------:R-:W-:Y:S01]  /*3700*/  PRMT R6, R6, 0x654, R5 ;  /* 0x0000065406067816 */ /* 0x000fe20000000005 */
[----:B------:R-:W-:Y:S02]  /*3710*/  HFMA2 R5, -RZ, RZ, 0, 5.9604644775390625e-08 ;  /* 0x00000001ff057431 */ /* 0x000fe400000001ff */
[----:B-1----:R-:W-:Y:S02]  /*3720*/  IMAD.MOV.U32 R8, RZ, RZ, 0x4 ;  /* 0x00000004ff087424 */ /* 0x002fe400078e00ff */
[----:B------:R-:W-:Y:S01]  /*3730*/  IMAD.SHL.U32 R11, R12, 0x20, RZ ;  /* 0x000000200c0b7824 */ /* 0x000fe200078e00ff */
[----:B------:R-:W-:-:S05]  /*3740*/  SHF.L.U32 R10, R9, R12, RZ ;  /* 0x0000000c090a7219 */ /* 0x000fca00000006ff */
[----:B------:R-:W-:Y:S01]  /*3750*/  UPRMT UR4, UR4, 0x654, UR7 ;  /* 0x0000065404047896 */ /* 0x000fe20008000007 */
[----:B------:R-:W-:-:S05]  /*3760*/  SHF.L.U32 R9, R5, R12, RZ ;  /* 0x0000000c05097219 */ /* 0x000fca00000006ff */
[----:B------:R-:W-:-:S03]  /*3770*/  MOV R7, UR4 ;  /* 0x0000000400077c02 */ /* 0x000fc60008000f00 */
[----:B------:R1:W-:Y:S01]  /*3780*/  SYNCS.ARRIVE.TRANS64.RED RZ, [UR4], R8 ;  /* 0x00000008ffff79a7 */ /* 0x0003e20008000404 */
[----:B------:R1:W-:Y:S04]  /*3790*/  STS [UR6+0x110], R11 ;  /* 0x0001100bff007988 */ /* 0x0003e80008000806 */
[----:B------:R1:W-:Y:S04]  /*37a0*/  STAS [R6.64], R12 ;  /* 0x0000000c06007dbd */ /* 0x0003e8000c0008ff */
[----:B------:R1:W-:Y:S04]  /*37b0*/  ATOMS.OR RZ, [UR5+0x14], R10 ;  /* 0x0000140affff798c */ /* 0x0003e8000b000005 */
[----:B------:R1:W-:Y:S04]  /*37c0*/  ATOMS.OR RZ, [UR5+0x18], R9 ;  /* 0x00001809ffff798c */ /* 0x0003e8000b000005 */
[----:B------:R1:W-:Y:S02]  /*37d0*/  ATOMS.XOR RZ, [UR5+0x10], R5 ;  /* 0x00001005ffff798c */ /* 0x0003e4000b800005 */
.L_x_62:
[----:B------:R-:W-:Y:S05]  /*37e0*/  BSYNC B0 ;  /* 0x0000000000007941 */ /* 0x000fea0003800000 */
.L_x_61:
[----:B------:R-:W-:Y:S05]  /*37f0*/  BRA.U UP1, `(.L_x_67) ;  /* 0x0000000101707547 */ /* 0x000fea000b800000 */
[----:B------:R-:W-:-:S03]  /*3800*/  UMOV UR4, 0xffffffff ;  /* 0xffffffff00047882 */ /* 0x000fc60000000000 */
[----:B------:R-:W-:Y:S05]  /*3810*/  BRA.DIV UR4, `(.L_x_68) ;  /* 0x0000005e04dc7947 */ /* 0x000fea000b800000 */
[----:B------:R-:W-:-:S13]  /*3820*/  ELECT P0, URZ, PT ;  /* 0x0000000000ff782f */ /* 0x000fda0003800000 */
.L_x_154:
[----:B------:R-:W-:Y:S05]  /*3830*/  @!P0 BRA `(.L_x_67) ;  /* 0x0000000000608947 */ /* 0x000fea0003800000 */
[----:B-1----:R-:W1:Y:S02]  /*3840*/  LDS R6, [UR5+0x10] ;  /* 0x00001005ff067984 */ /* 0x002e640008000800 */
[----:B-1----:R-:W-:-:S04]  /*3850*/  SHF.L.U32 R6, R6, 0x1f, RZ ;  /* 0x0000001f06067819 */ /* 0x002fc800000006ff */
[----:B------:R-:W1:Y:S02]  /*3860*/  SYNCS.PHASECHK.TRANS64.TRYWAIT P0, [UR5+0x8], R6 ;  /* 0x00000806ff0075a7 */ /* 0x000e640008001105 */
[----:B-1----:R-:W-:Y:S05]  /*3870*/  @P0 BRA `(.L_x_69) ;  /* 0x0000000000080947 */ /* 0x002fea0003800000 */
[----:B------:R-:W1:Y:S02]  /*3880*/  SYNCS.PHASECHK.TRANS64.TRYWAIT P0, [UR5+0x8], R6 ;  /* 0x00000806ff0075a7 */ /* 0x000e640008001105 */
[----:B-1----:R-:W-:Y:S05]  /*3890*/  @!P0 BRA `(.L_x_70) ;  /* 0x0000005c00e08947 */ /* 0x002fea0003800000 */
.L_x_69:
[----:B------:R-:W2:Y:S01]  /*38a0*/  LDS R8, [UR6+0x110] ;  /* 0x00011006ff087984 */ /* 0x000ea20008000800 */
[----:B------:R-:W-:Y:S01]  /*38b0*/  R2UR UR4, R0 ;  /* 0x00000000000472ca */ /* 0x000fe200000e0000 */
[----:B-1----:R-:W-:Y:S02]  /*38c0*/  IMAD.MOV.U32 R6, RZ, RZ, 0xffff ;  /* 0x0000ffffff067424 */ /* 0x002fe400078e00ff */
[----:B------:R-:W-:-:S10]  /*38d0*/  IMAD.MOV.U32 R5, RZ, RZ, 0x1 ;  /* 0x00000001ff057424 */ /* 0x000fd400078e00ff */
[----:B------:R-:W-:Y:S01]  /*38e0*/  UPRMT UR4, UR4, 0x654, UR7 ;  /* 0x0000065404047896 */ /* 0x000fe20008000007 */
[----:B--2---:R-:W-:Y:S01]  /*38f0*/  IMAD.SHL.U32 R7, R8, 0x20, RZ ;  /* 0x0000002008077824 */ /* 0x004fe200078e00ff */
[-C--:B------:R-:W-:Y:S02]  /*3900*/  SHF.L.U32 R6, R6, R8.reuse, RZ ;  /* 0x0000000806067219 */ /* 0x080fe400000006ff */
[----:B------:R-:W-:Y:S02]  /*3910*/  SHF.L.U32 R8, R5, R8, RZ ;  /* 0x0000000805087219 */ /* 0x000fe400000006ff */
[----:B------:R2:W-:Y:S04]  /*3920*/  STS [UR6+0x110], R7 ;  /* 0x00011007ff007988 */ /* 0x0005e80008000806 */
[----:B------:R2:W-:Y:S04]  /*3930*/  ATOMS.OR RZ, [UR5+0x14], R6 ;  /* 0x00001406ffff798c */ /* 0x0005e8000b000005 */
[----:B------:R2:W-:Y:S01]  /*3940*/  ATOMS.OR RZ, [UR5+0x18], R8 ;  /* 0x00001808ffff798c */ /* 0x0005e2000b000005 */
[----:B------:R-:W-:Y:S03]  /*3950*/  SYNCS.ARRIVE.TRANS64.RED.A1T0 RZ, [UR4], RZ ;  /* 0x000000ffffff79a7 */ /* 0x000fe60008100404 */
[----:B------:R2:W-:Y:S01]  /*3960*/  ATOMS.XOR RZ, [UR5+0x10], R5 ;  /* 0x00001005ffff798c */ /* 0x0005e2000b800005 */
[----:B------:R-:W-:Y:S05]  /*3970*/  BRA `(.L_x_67) ;  /* 0x0000000000107947 */ /* 0x000fea0003800000 */
.L_x_60:
[----:B------:R-:W-:Y:S02]  /*3980*/  MOV R5, 0xffffffff ;  /* 0xffffffff00057802 */ /* 0x000fe40000000f00 */
[----:B------:R-:W-:-:S03]  /*3990*/  MOV R6, 0x39c0 ;  /* 0x000039c000067802 */ /* 0x000fc60000000f00 */
[----:B------:R1:W-:Y:S04]  /*39a0*/  STS [UR6+0x110], R5 ;  /* 0x00011005ff007988 */ /* 0x0003e80008000806 */
[----:B-1---5:R-:W-:Y:S05]  /*39b0*/  CALL.REL.NOINC `($__internal_1_$__cuda_sm10x_tcgen05_guardrail_trap_phase_invalid_during_alloc) ;  /* 0x00000064000c7944 */ /* 0x022fea0003c00000 */
.L_x_67:
[----:B------:R-:W-:Y:S05]  /*39c0*/  WARPSYNC.ALL ;  /* 0x0000000000007948 */ /* 0x000fea0003800000 */
[----:B------:R-:W3:Y:S01]  /*39d0*/  S2UR UR29, SR_CgaCtaId ;  /* 0x00000000001d79c3 */ /* 0x000ee20000008800 */
[----:B------:R-:W-:Y:S01]  /*39e0*/  UMOV UR4, 0x400 ;  /* 0x0000040000047882 */ /* 0x000fe20000000000 */
[----:B------:R-:W-:-:S06]  /*39f0*/  NOP ;  /* 0x0000000000007918 */ /* 0x000fcc0000000000 */
[----:B------:R-:W-:Y:S06]  /*3a00*/  BAR.ARV 0x6, 0xa0 ;  /* 0x0182800000007b1d */ /* 0x000fec0000002000 */
[----:B------:R-:W4:Y:S01]  /*3a10*/  LDCU UR11, c[0x0][0x38c] ;  /* 0x00007180ff0b77ac */ /* 0x000f220008000800 */
[----:B------:R-:W-:Y:S01]  /*3a20*/  LOP3.LUT R4, R4, 0xffff, RZ, 0xc0, !PT ;  /* 0x0000ffff04047812 */ /* 0x000fe200078ec0ff */
[----:B-1----:R-:W-:Y:S01]  /*3a30*/  HFMA2 R12, -RZ, RZ, 0, 5.9604644775390625e-08 ;  /* 0x00000001ff0c7431 */ /* 0x002fe200000001ff */
[----:B------:R-:W-:Y:S02]  /*3a40*/  LOP3.LUT R3, R3, 0xffff, RZ, 0xc0, !PT ;  /* 0x0000ffff03037812 */ /* 0x000fe400078ec0ff */
[----:B------:R-:W-:-:S02]  /*3a50*/  CS2R R10, SRZ ;  /* 0x00000000000a7805 */ /* 0x000fc4000001ff00 */
[----:B------:R-:W-:Y:S01]  /*3a60*/  R2UR UR12, R2 ;  /* 0x00000000020c72ca */ /* 0x000fe200000e0000 */
[----:B------:R-:W-:Y:S01]  /*3a70*/  IMAD.MOV.U32 R9, RZ, RZ, RZ ;  /* 0x000000ffff097224 */ /* 0x000fe200078e00ff */
[----:B------:R-:W-:Y:S01]  /*3a80*/  R2UR UR64, R4 ;  /* 0x00000000044072ca */ /* 0x000fe200000e0000 */
[----:B------:R-:W1:Y:S01]  /*3a90*/  LDCU UR74, c[0x0][0x370] ;  /* 0x00006e00ff4a77ac */ /* 0x000e620008000800 */
[----:B------:R-:W-:Y:S01]  /*3aa0*/  R2UR UR76, R3 ;  /* 0x00000000034c72ca */ /* 0x000fe200000e0000 */
[----:B---3--:R-:W-:Y:S01]  /*3ab0*/  ULEA UR29, UR29, UR4, 0x18 ;  /* 0x000000041d1d7291 */ /* 0x008fe2000f8ec0ff */
[----:B------:R-:W-:Y:S01]  /*3ac0*/  UMOV UR72, URZ ;  /* 0x000000ff00487c82 */ /* 0x000fe20008000000 */
[----:B------:R-:W-:Y:S02]  /*3ad0*/  UISETP.GE.AND UP5, UPT, UR39, 0x1, UPT ;  /* 0x000000012700788c */ /* 0x000fe4000bfa6270 */
[----:B------:R-:W-:Y:S02]  /*3ae0*/  UIADD3 UR6, UPT, UPT, UR29, 0x6400, URZ ;  /* 0x000064001d067890 */ /* 0x000fe4000fffe0ff */
[----:B----4-:R-:W-:-:S03]  /*3af0*/  UIADD3 UR11, UPT, UPT, UR11, 0xff, URZ ;  /* 0x000000ff0b0b7890 */ /* 0x010fc6000fffe0ff */
[----:B--2---:R-:W2:Y:S01]  /*3b00*/  LDS R5, [UR29+0x110] ;  /* 0x0001101dff057984 */ /* 0x004ea20008000800 */
[----:B------:R-:W-:Y:S02]  /*3b10*/  UIADD3 UR4, UPT, UPT, UR29, 0x2e400, URZ ;  /* 0x0002e4001d047890 */ /* 0x000fe4000fffe0ff */
[----:B------:R-:W-:Y:S02]  /*3b20*/  USHF.R.S32.HI UR9, URZ, 0x1f, UR11 ;  /* 0x0000001fff097899 */ /* 0x000fe4000801140b */
[----:B------:R-:W-:Y:S02]  /*3b30*/  USHF.R.U32.HI UR10, URZ, 0x4, UR6 ;  /* 0x00000004ff0a7899 */ /* 0x000fe40008011606 */
[----:B------:R-:W-:Y:S02]  /*3b40*/  UIADD3 UR5, UPT, UPT, UR29, 0x26400, URZ ;  /* 0x000264001d057890 */ /* 0x000fe4000fffe0ff */
[----:B------:R-:W-:Y:S02]  /*3b50*/  USHF.R.U32.HI UR6, URZ, 0x4, UR4 ;  /* 0x00000004ff067899 */ /* 0x000fe40008011604 */
[----:B------:R-:W-:-:S02]  /*3b60*/  UIADD3 UR7, UPT, UPT, UR29, 0x2f400, URZ ;  /* 0x0002f4001d077890 */ /* 0x000fc4000fffe0ff */
[----:B------:R-:W-:Y:S02]  /*3b70*/  ULEA.HI UR4, UR9, UR11, URZ, 0x8 ;  /* 0x0000000b09047291 */ /* 0x000fe4000f8f40ff */
[----:B------:R-:W-:Y:S02]  /*3b80*/  USHF.R.U32.HI UR8, URZ, 0x4, UR5 ;  /* 0x00000004ff087899 */ /* 0x000fe40008011605 */
[----:B------:R-:W-:Y:S02]  /*3b90*/  USHF.R.U32.HI UR5, URZ, 0x4, UR7 ;  /* 0x00000004ff057899 */ /* 0x000fe40008011607 */
[----:B------:R-:W-:Y:S02]  /*3ba0*/  USHF.R.S32.HI UR75, URZ, 0x8, UR4 ;  /* 0x00000008ff4b7899 */ /* 0x000fe40008011404 */
[----:B------:R-:W-:Y:S02]  /*3bb0*/  ULOP3.LUT UR6, UR6, 0x3fff, URZ, 0xc0, !UPT ;  /* 0x00003fff06067892 */ /* 0x000fe4000f8ec0ff */
[----:B------:R-:W-:-:S02]  /*3bc0*/  ULOP3.LUT UR5, UR5, 0x3fff, URZ, 0xc0, !UPT ;  /* 0x00003fff05057892 */ /* 0x000fc4000f8ec0ff */
[----:B------:R-:W-:Y:S02]  /*3bd0*/  UISETP.LT.AND UP0, UPT, UR75, 0x1, UPT ;  /* 0x000000014b00788c */ /* 0x000fe4000bf01270 */
[----:B------:R-:W-:Y:S02]  /*3be0*/  ULOP3.LUT UR67, UR6, 0x10000, URZ, 0xfc, !UPT ;  /* 0x0001000006437892 */ /* 0x000fe4000f8efcff */
[----:B------:R-:W-:Y:S02]  /*3bf0*/  ULOP3.LUT UR68, UR5, 0x10000, URZ, 0xfc, !UPT ;  /* 0x0001000005447892 */ /* 0x000fe4000f8efcff */
[----:B------:R-:W-:Y:S02]  /*3c00*/  USEL UR13, UR75, 0x1, !UP0 ;  /* 0x000000014b0d7887 */ /* 0x000fe4000c000000 */
[----:B------:R-:W-:Y:S02]  /*3c10*/  ULOP3.LUT UR10, UR10, 0x3fff, URZ, 0xc0, !UPT ;  /* 0x00003fff0a0a7892 */ /* 0x000fe4000f8ec0ff */
[----:B------:R-:W-:-:S02]  /*3c20*/  ULOP3.LUT UR8, UR8, 0x3fff, URZ, 0xc0, !UPT ;  /* 0x00003fff08087892 */ /* 0x000fc4000f8ec0ff */
[----:B------:R-:W-:Y:S01]  /*3c30*/  IMAD.U32 R20, RZ, RZ, UR13 ;  /* 0x0000000dff147e24 */ /* 0x000fe2000f8e00ff */
[----:B------:R-:W-:Y:S01]  /*3c40*/  ULOP3.LUT UR65, UR10, 0x10000, URZ, 0xfc, !UPT ;  /* 0x000100000a417892 */ /* 0x000fe2000f8efcff */
[----:B--2---:R-:W-:Y:S01]  /*3c50*/  R2UR UR25, R5 ;  /* 0x00000000051972ca */ /* 0x004fe200000e0000 */
[----:B------:R-:W-:Y:S02]  /*3c60*/  ULOP3.LUT UR66, UR8, 0x10000, URZ, 0xfc, !UPT ;  /* 0x0001000008427892 */ /* 0x000fe4000f8efcff */
[----:B------:R-:W-:Y:S01]  /*3c70*/  UISETP.NE.AND UP4, UPT, UR39, 0x1, UPT ;  /* 0x000000012700788c */ /* 0x000fe2000bf85270 */
[----:B------:R-:W2:Y:S01]  /*3c80*/  LDCU UR73, c[0x0][0x374] ;  /* 0x00006e80ff4977ac */ /* 0x000ea20008000800 */
[----:B------:R-:W-:Y:S01]  /*3c90*/  UISETP.NE.AND UP3, UPT, UR12, URZ, UPT ;  /* 0x000000ff0c00728c */ /* 0x000fe2000bf65270 */
[----:B------:R-:W-:Y:S01]  /*3ca0*/  UMOV UR27, URZ ;  /* 0x000000ff001b7c82 */ /* 0x000fe20008000000 */
[----:B------:R-:W-:-:S06]  /*3cb0*/  UMOV UR26, URZ ;  /* 0x000000ff001a7c82 */ /* 0x000fcc0008000000 */
[----:B------:R-:W-:Y:S02]  /*3cc0*/  UIADD3 UR4, UPT, UPT, UR25, 0x88, URZ ;  /* 0x0000008819047890 */ /* 0x000fe4000fffe0ff */
[----:B------:R-:W-:Y:S02]  /*3cd0*/  UIADD3 UR48, UPT, UPT, UR25, 0x80, URZ ;  /* 0x0000008019307890 */ /* 0x000fe4000fffe0ff */
[----:B------:R-:W-:Y:S02]  /*3ce0*/  UIADD3 UR60, UPT, UPT, UR25, 0x40000080, URZ ;  /* 0x40000080193c7890 */ /* 0x000fe4000fffe0ff */
[----:B------:R-:W-:Y:S01]  /*3cf0*/  UIADD3 UR58, UPT, UPT, UR25, -0x7fffff80, URZ ;  /* 0x80000080193a7890 */ /* 0x000fe2000fffe0ff */
[----:B------:R-:W-:Y:S01]  /*3d00*/  IMAD.U32 R21, RZ, RZ, UR4 ;  /* 0x00000004ff157e24 */ /* 0x000fe2000f8e00ff */
[----:B------:R-:W-:Y:S02]  /*3d10*/  UIADD3 UR56, UPT, UPT, UR25, -0x3fffff80, URZ ;  /* 0xc000008019387890 */ /* 0x000fe4000fffe0ff */
[----:B------:R-:W-:-:S02]  /*3d20*/  UIADD3 UR62, UPT, UPT, UR25, 0x84, URZ ;  /* 0x00000084193e7890 */ /* 0x000fc4000fffe0ff */
[----:B------:R-:W-:Y:S02]  /*3d30*/  USHF.R.U32.HI UR7, URZ, 0x11, UR48 ;  /* 0x00000011ff077899 */ /* 0x000fe40008011630 */
[----:B------:R-:W-:Y:S02]  /*3d40*/  USHF.R.U32.HI UR6, URZ, 0x11, UR60 ;  /* 0x00000011ff067899 */ /* 0x000fe4000801163c */
[----:B------:R-:W-:Y:S02]  /*3d50*/  USHF.R.U32.HI UR5, URZ, 0x11, UR58 ;  /* 0x00000011ff057899 */ /* 0x000fe4000801163a */
[----:B------:R-:W-:Y:S02]  /*3d60*/  USHF.R.U32.HI UR4, URZ, 0x11, UR56 ;  /* 0x00000011ff047899 */ /* 0x000fe40008011638 */
[----:B------:R-:W-:Y:S02]  /*3d70*/  USHF.R.U32.HI UR11, URZ, 0x11, UR62 ;  /* 0x00000011ff0b7899 */ /* 0x000fe4000801163e */
[----:B------:R-:W-:-:S02]  /*3d80*/  ULOP3.LUT UR7, UR7, 0x6000, URZ, 0xc0, !UPT ;  /* 0x0000600007077892 */ /* 0x000fc4000f8ec0ff */
[----:B------:R-:W-:Y:S02]  /*3d90*/  ULOP3.LUT UR6, UR6, 0x6000, URZ, 0xc0, !UPT ;  /* 0x0000600006067892 */ /* 0x000fe4000f8ec0ff */
[----:B------:R-:W-:Y:S02]  /*3da0*/  ULOP3.LUT UR5, UR5, 0x6000, URZ, 0xc0, !UPT ;  /* 0x0000600005057892 */ /* 0x000fe4000f8ec0ff */
[----:B------:R-:W-:Y:S02]  /*3db0*/  UIADD3 UR54, UPT, UPT, UR25, 0x40000084, URZ ;  /* 0x4000008419367890 */ /* 0x000fe4000fffe0ff */
[----:B------:R-:W-:Y:S02]  /*3dc0*/  UIADD3 UR52, UPT, UPT, UR25, -0x7fffff7c, URZ ;  /* 0x8000008419347890 */ /* 0x000fe4000fffe0ff */
[----:B------:R-:W-:Y:S02]  /*3dd0*/  ULOP3.LUT UR4, UR4, 0x6000, URZ, 0xc0, !UPT ;  /* 0x0000600004047892 */ /* 0x000fe4000f8ec0ff */
[----:B------:R-:W-:-:S02]  /*3de0*/  ULOP3.LUT UR11, UR11, 0x6000, URZ, 0xc0, !UPT ;  /* 0x000060000b0b7892 */ /* 0x000fc4000f8ec0ff */
[----:B------:R-:W-:Y:S02]  /*3df0*/  ULOP3.LUT UR13, UR7, 0x1090, URZ, 0xfc, !UPT ;  /* 0x00001090070d7892 */ /* 0x000fe4000f8efcff */
[----:B------:R-:W-:Y:S02]  /*3e00*/  ULOP3.LUT UR7, UR6, 0x1090, URZ, 0xfc, !UPT ;  /* 0x0000109006077892 */ /* 0x000fe4000f8efcff */
[----:B------:R-:W-:Y:S02]  /*3e10*/  ULOP3.LUT UR6, UR5, 0x1090, URZ, 0xfc, !UPT ;  /* 0x0000109005067892 */ /* 0x000fe4000f8efcff */
[----:B------:R-:W-:Y:S01]  /*3e20*/  USHF.R.U32.HI UR10, URZ, 0x11, UR54 ;  /* 0x00000011ff0a7899 */ /* 0x000fe20008011636 */
[----:B------:R-:W-:Y:S01]  /*3e30*/  IMAD.U32 R19, RZ, RZ, UR13 ;  /* 0x0000000dff137e24 */ /* 0x000fe2000f8e00ff */
[----:B------:R-:W-:Y:S01]  /*3e40*/  USHF.R.U32.HI UR9, URZ, 0x11, UR52 ;  /* 0x00000011ff097899 */ /* 0x000fe20008011634 */
[----:B------:R-:W-:Y:S01]  /*3e50*/  MOV R18, UR7 ;  /* 0x0000000700127c02 */ /* 0x000fe20008000f00 */
[----:B------:R-:W-:Y:S01]  /*3e60*/  ULOP3.LUT UR5, UR4, 0x1090, URZ, 0xfc, !UPT ;  /* 0x0000109004057892 */ /* 0x000fe2000f8efcff */
[----:B------:R-:W-:Y:S01]  /*3e70*/  IMAD.U32 R17, RZ, RZ, UR6 ;  /* 0x00000006ff117e24 */ /* 0x000fe2000f8e00ff */
[----:B------:R-:W-:-:S02]  /*3e80*/  ULOP3.LUT UR4, UR11, 0x1090, URZ, 0xfc, !UPT ;  /* 0x000010900b047892 */ /* 0x000fc4000f8efcff */
[----:B------:R-:W-:Y:S02]  /*3e90*/  ULOP3.LUT UR10, UR10, 0x6000, URZ, 0xc0, !UPT ;  /* 0x000060000a0a7892 */ /* 0x000fe4000f8ec0ff */
[----:B------:R-:W-:Y:S01]  /*3ea0*/  ULOP3.LUT UR9, UR9, 0x6000, URZ, 0xc0, !UPT ;  /* 0x0000600009097892 */ /* 0x000fe2000f8ec0ff */
[----:B------:R-:W-:Y:S01]  /*3eb0*/  IMAD.U32 R16, RZ, RZ, UR5 ;  /* 0x00000005ff107e24 */ /* 0x000fe2000f8e00ff */
[----:B------:R-:W-:Y:S01]  /*3ec0*/  UIADD3 UR50, UPT, UPT, UR25, -0x3fffff7c, URZ ;  /* 0xc000008419327890 */ /* 0x000fe2000fffe0ff */
[----:B------:R-:W-:Y:S01]  /*3ed0*/  MOV R15, UR4 ;  /* 0x00000004000f7c02 */ /* 0x000fe20008000f00 */
[----:B------:R-:W-:Y:S02]  /*3ee0*/  ULOP3.LUT UR5, UR10, 0x1090, URZ, 0xfc, !UPT ;  /* 0x000010900a057892 */ /* 0x000fe4000f8efcff */
[----:B------:R-:W-:Y:S02]  /*3ef0*/  ULOP3.LUT UR4, UR9, 0x1090, URZ, 0xfc, !UPT ;  /* 0x0000109009047892 */ /* 0x000fe4000f8efcff */
[----:B------:R-:W-:-:S02]  /*3f00*/  USHF.R.U32.HI UR8, URZ, 0x11, UR50 ;  /* 0x00000011ff087899 */ /* 0x000fc40008011632 */
[----:B------:R-:W-:Y:S02]  /*3f10*/  IMAD.U32 R14, RZ, RZ, UR5 ;  /* 0x00000005ff0e7e24 */ /* 0x000fe4000f8e00ff */
[----:B------:R-:W-:Y:S01]  /*3f20*/  ULOP3.LUT UR8, UR8, 0x6000, URZ, 0xc0, !UPT ;  /* 0x0000600008087892 */ /* 0x000fe2000f8ec0ff */
[----:B------:R-:W-:-:S03]  /*3f30*/  IMAD.U32 R13, RZ, RZ, UR4 ;  /* 0x00000004ff0d7e24 */ /* 0x000fc6000f8e00ff */
[----:B-12---:R-:W-:-:S12]  /*3f40*/  ULOP3.LUT UR77, UR8, 0x1090, URZ, 0xfc, !UPT ;  /* 0x00001090084d7892 */ /* 0x006fd8000f8efcff */
.L_x_80:
[C---:B------:R-:W-:Y:S02]  /*3f50*/  LEA R8, R11.reuse, UR29, 0x3 ;  /* 0x0000001d0b087c11 */ /* 0x040fe4000f8e18ff */
[----:B------:R-:W-:Y:S02]  /*3f60*/  SHF.L.U32 R3, R10, 0x1f, RZ ;  /* 0x0000001f0a037819 */ /* 0x000fe400000006ff */
[----:B------:R-:W-:Y:S02]  /*3f70*/  LEA R5, R11, UR29, 0x4 ;  /* 0x0000001d0b057c11 */ /* 0x000fe4000f8e20ff */
[----:B------:R-:W1:Y:S02]  /*3f80*/  SYNCS.PHASECHK.TRANS64.TRYWAIT P0, [R8+URZ+0x80], R3 ;  /* 0x00008003080075a7 */ /* 0x000e6400080011ff */
[----:B-1-34-:R-:W-:Y:S05]  /*3f90*/  @!P0 BRA `(.L_x_71) ;  /* 0x0000005800388947 */ /* 0x01afea0003800000 */
.L_x_155:
[----:B------:R-:W2:Y:S01]  /*3fa0*/  LDS.128 R4, [R5+0xf0] ;  /* 0x0000f00005047984 */ /* 0x000ea20000000c00 */
[----:B------:R-:W-:Y:S01]  /*3fb0*/  @!PT LDS RZ, [RZ] ;  /* 0x00000000fffff984 */ /* 0x000fe20000000800 */
[----:B------:R-:W-:Y:S01]  /*3fc0*/  @!PT LDS RZ, [RZ] ;  /* 0x00000000fffff984 */ /* 0x000fe20000000800 */
[----:B------:R-:W-:Y:S01]  /*3fd0*/  @!PT LDS RZ, [RZ] ;  /* 0x00000000fffff984 */ /* 0x000fe20000000800 */
[----:B------:R-:W-:Y:S01]  /*3fe0*/  @!PT LDS RZ, [RZ] ;  /* 0x00000000fffff984 */ /* 0x000fe20000000800 */
[----:B------:R3:W-:Y:S06]  /*3ff0*/  MEMBAR.ALL.CTA ;  /* 0x0000000000007992 */ /* 0x0007ec0000008000 */
[----:B---3--:R-:W3:Y:S01]  /*4000*/  FENCE.VIEW.ASYNC.S ;  /* 0x00000000000073c6 */ /* 0x008ee20000000000 */
[----:B--2---:R-:W-:-:S13]  /*4010*/  LOP3.LUT P0, RZ, R6, 0x1, RZ, 0xc0, !PT ;  /* 0x0000000106ff7812 */ /* 0x004fda000780c0ff */
[----:B---3--:R-:W-:Y:S01]  /*4020*/  VOTEU.ANY UP2, P0 ;  /* 0x0000000000ff7886 */ /* 0x008fe20000040100 */
[----:B------:R-:W-:-:S13]  /*4030*/  PLOP3.LUT P0, PT, PT, PT, UP2, 0x80, 0x8 ;  /* 0x000000000008781c */ /* 0x000fda0003f0f028 */
[----:B-1----:R-:W-:Y:S02]  /*4040*/  @P0 MOV R3, R4 ;  /* 0x0000000400030202 */ /* 0x002fe40000000f00 */
[----:B------:R-:W-:Y:S02]  /*4050*/  @P0 LOP3.LUT R4, R5, 0xffff, RZ, 0xc0, !PT ;  /* 0x0000ffff05040812 */ /* 0x000fe400078ec0ff */
[----:B------:R-:W-:Y:S01]  /*4060*/  @P0 R2UR UR5, R3 ;  /* 0x00000000030502ca */ /* 0x000fe200000e0000 */
[----:B------:R-:W-:Y:S01]  /*4070*/  VIADD R3, R8, 0x90 ;  /* 0x0000009008037836 */ /* 0x000fe20000000000 */
[----:B------:R-:W-:-:S04]  /*4080*/  @P0 R2UR UR4, R4 ;  /* 0x00000000040402ca */ /* 0x000fc800000e0000 */
[----:B------:R-:W-:-:S04]  /*4090*/  PRMT R3, RZ, 0x654, R3 ;  /* 0x00000654ff037816 */ /* 0x000fc80000000003 */
[----:B------:R1:W-:Y:S03]  /*40a0*/  SYNCS.ARRIVE.TRANS64.RED.A1T0 RZ, [R3+URZ], RZ ;  /* 0x000000ff03ff79a7 */ /* 0x0003e600081004ff */
[----:B------:R-:W-:Y:S02]  /*40b0*/  @UP2 UMOV UR70, UR5 ;  /* 0x0000000500462c82 */ /* 0x000fe40008000000 */
[----:B------:R-:W-:Y:S01]  /*40c0*/  @UP2 UMOV UR69, UR4 ;  /* 0x0000000400452c82 */ /* 0x000fe20008000000 */
[----:B------:R-:W-:Y:S05]  /*40d0*/  BRA.U !UP5, `(.L_x_72) ;  /* 0x000000010dd07547 */ /* 0x000fea000b800000 */
[----:B------:R-:W2:Y:S01]  /*40e0*/  LDCU.128 UR12, c[0x0][0xf10] ;  /* 0x0001e200ff0c77ac */ /* 0x000ea20008000c00 */
[----:B------:R-:W3:Y:S01]  /*40f0*/  LDCU UR21, c[0x0][0xf20] ;  /* 0x0001e400ff1577ac */ /* 0x000ee20008000800 */
[----:B------:R-:W4:Y:S01]  /*4100*/  LDCU UR20, c[0x0][0xf0c] ;  /* 0x0001e180ff1477ac */ /* 0x000f220008000800 */
[----:B------:R-:W1:Y:S01]  /*4110*/  LDCU.64 UR8, c[0x0][0xf28] ;  /* 0x0001e500ff0877ac */ /* 0x000e620008000a00 */
[----:B--2---:R-:W-:Y:S02]  /*4120*/  UIMAD.WIDE.U32 UR6, UR73, UR15, URZ ;  /* 0x0000000f490672a5 */ /* 0x004fe4000f8e00ff */
[----:B------:R-:W-:Y:S02]  /*4130*/  UIMAD.WIDE.U32 UR4, UR74, UR12, URZ ;  /* 0x0000000c4a0472a5 */ /* 0x000fe4000f8e00ff */
[----:B------:R-:W-:Y:S02]  /*4140*/  UISETP.NE.AND UP0, UPT, UR14, 0x1, UPT ;  /* 0x000000010e00788c */ /* 0x000fe4000bf05270 */
[----:B------:R-:W-:Y:S01]  /*4150*/  UIMAD.WIDE.U32 UR18, UR69, UR15, URZ ;  /* 0x0000000f451272a5 */ /* 0x000fe2000f8e00ff */
[----:B------:R-:W-:-:S02]  /*4160*/  UMOV UR6, UR7 ;  /* 0x0000000700067c82 */ /* 0x000fc40008000000 */
[----:B------:R-:W-:Y:S01]  /*4170*/  UMOV UR4, UR5 ;  /* 0x0000000500047c82 */ /* 0x000fe20008000000 */
[----:B---3--:R-:W-:Y:S02]  /*4180*/  USHF.R.U32.HI UR6, URZ, UR21, UR6 ;  /* 0x00000015ff067299 */ /* 0x008fe40008011606 */
[----:B----4-:R-:W-:Y:S02]  /*4190*/  UISETP.NE.AND UP1, UPT, UR20, 0x1, UPT ;  /* 0x000000011400788c */ /* 0x010fe4000bf25270 */
[----:B------:R-:W-:Y:S02]  /*41a0*/  USHF.R.U32.HI UR4, URZ, UR13, UR4 ;  /* 0x0000000dff047299 */ /* 0x000fe40008011604 */
[----:B------:R-:W-:Y:S02]  /*41b0*/  USEL UR5, UR73, UR6, !UP0 ;  /* 0x0000000649057287 */ /* 0x000fe4000c000000 */
[----:B------:R-:W-:Y:S02]  /*41c0*/  USEL UR6, UR74, UR4, !UP1 ;  /* 0x000000044a067287 */ /* 0x000fe4000c800000 */
[----:B-1----:R-:W-:Y:S01]  /*41d0*/  UIMAD.WIDE.U32 UR10, UR5, UR8, URZ ;  /* 0x00000008050a72a5 */ /* 0x002fe2000f8e00ff */
[----:B------:R-:W-:Y:S01]  /*41e0*/  UMOV UR4, UR19 ;  /* 0x0000001300047c82 */ /* 0x000fe20008000000 */
[----:B------:R-:W-:-:S02]  /*41f0*/  UIMAD.WIDE.U32 UR16, UR70, UR12, URZ ;  /* 0x0000000c461072a5 */ /* 0x000fc4000f8e00ff */
[----:B------:R-:W-:-:S03]  /*4200*/  UIMAD.WIDE.U32 UR18, UR6, UR8, URZ ;  /* 0x00000008061272a5 */ /* 0x000fc6000f8e00ff */
[----:B------:R-:W-:Y:S01]  /*4210*/  UMOV UR10, UR11 ;  /* 0x0000000b000a7c82 */ /* 0x000fe20008000000 */
[----:B------:R-:W-:Y:S02]  /*4220*/  USHF.R.U32.HI UR4, URZ, UR21, UR4 ;  /* 0x00000015ff047299 */ /* 0x000fe40008011604 */
[----:B------:R-:W-:Y:S01]  /*4230*/  @UP4 USHF.R.U32.HI UR5, URZ, UR9, UR10 ;  /* 0x00000009ff054299 */ /* 0x000fe2000801160a */
[----:B------:R-:W-:Y:S01]  /*4240*/  UMOV UR16, UR17 ;  /* 0x0000001100107c82 */ /* 0x000fe20008000000 */
[----:B------:R-:W-:Y:S01]  /*4250*/  UMOV UR18, UR19 ;  /* 0x0000001300127c82 */ /* 0x000fe20008000000 */
[----:B------:R-:W-:Y:S02]  /*4260*/  USHF.R.U32.HI UR13, URZ, UR13, UR16 ;  /* 0x0000000dff0d7299 */ /* 0x000fe40008011610 */
[----:B------:R-:W-:Y:S02]  /*4270*/  USEL UR4, UR69, UR4, !UP0 ;  /* 0x0000000445047287 */ /* 0x000fe4000c000000 */
[----:B------:R-:W-:-:S02]  /*4280*/  @UP4 USHF.R.U32.HI UR6, URZ, UR9, UR18 ;  /* 0x00000009ff064299 */ /* 0x000fc40008011612 */
[----:B------:R-:W-:Y:S02]  /*4290*/  UIMAD UR7, UR39, UR5, URZ ;  /* 0x00000005270772a4 */ /* 0x000fe4000f8e02ff */
[----:B------:R-:W-:Y:S02]  /*42a0*/  USEL UR5, UR70, UR13, !UP1 ;  /* 0x0000000d46057287 */ /* 0x000fe4000c800000 */
[----:B------:R-:W-:Y:S02]  /*42b0*/  UIMAD UR12, UR39, UR6, URZ ;  /* 0x00000006270c72a4 */ /* 0x000fe4000f8e02ff */
[----:B------:R-:W-:Y:S02]  /*42c0*/  UISETP.GE.AND UP0, UPT, UR4, UR7, UPT ;  /* 0x000000070400728c */ /* 0x000fe4000bf06270 */
[----:B------:R-:W-:Y:S02]  /*42d0*/  UIMAD.WIDE.U32 UR10, UR4, UR8, URZ ;  /* 0x00000008040a72a5 */ /* 0x000fe4000f8e00ff */
[----:B------:R-:W-:-:S02]  /*42e0*/  UISETP.GE.OR UP0, UPT, UR5, UR12, UP0 ;  /* 0x0000000c0500728c */ /* 0x000fc40008706670 */
        /* <DEDUP_REMOVED lines=19> */
.L_x_72:
[----:B------:R-:W2:Y:S02]  /*4420*/  LDCU UR4, c[0x0][0xf30] ;  /* 0x0001e600ff0477ac */ /* 0x000ea40008000800 */
[----:B--2---:R-:W-:-:S09]  /*4430*/  UISETP.NE.AND UP0, UPT, UR4, 0x1, UPT ;  /* 0x000000010400788c */ /* 0x004fd2000bf05270 */
[----:B------:R-:W-:Y:S05]  /*4440*/  BRA.U UP0, `(.L_x_73) ;  /* 0x00000001003c7547 */ /* 0x000fea000b800000 */
[----:B------:R-:W2:Y:S01]  /*4450*/  LDCU.128 UR4, c[0x0][0xf10] ;  /* 0x0001e200ff0477ac */ /* 0x000ea20008000c00 */
[----:B------:R-:W3:Y:S01]  /*4460*/  LDCU UR12, c[0x0][0xf0c] ;  /* 0x0001e180ff0c77ac */ /* 0x000ee20008000800 */
[----:B------:R-:W4:Y:S01]  /*4470*/  LDCU UR13, c[0x0][0xf20] ;  /* 0x0001e400ff0d77ac */ /* 0x000f220008000800 */
[----:B--2---:R-:W-:Y:S02]  /*4480*/  UIMAD.WIDE.U32 UR10, UR70, UR4, URZ ;  /* 0x00000004460a72a5 */ /* 0x004fe4000f8e00ff */
[----:B------:R-:W-:Y:S02]  /*4490*/  UIMAD.WIDE.U32 UR8, UR69, UR7, URZ ;  /* 0x00000007450872a5 */ /* 0x000fe4000f8e00ff */
[----:B---3--:R-:W-:Y:S02]  /*44a0*/  UISETP.NE.AND UP0, UPT, UR12, 0x1, UPT ;  /* 0x000000010c00788c */ /* 0x008fe4000bf05270 */
[----:B------:R-:W-:Y:S01]  /*44b0*/  UISETP.NE.AND UP1, UPT, UR6, 0x1, UPT ;  /* 0x000000010600788c */ /* 0x000fe2000bf25270 */
[----:B------:R-:W-:-:S02]  /*44c0*/  UMOV UR10, UR11 ;  /* 0x0000000b000a7c82 */ /* 0x000fc40008000000 */
[----:B------:R-:W-:Y:S01]  /*44d0*/  UMOV UR4, UR9 ;  /* 0x0000000900047c82 */ /* 0x000fe20008000000 */
[----:B------:R-:W-:Y:S02]  /*44e0*/  USHF.R.U32.HI UR5, URZ, UR5, UR10 ;  /* 0x00000005ff057299 */ /* 0x000fe4000801160a */
[----:B----4-:R-:W-:Y:S02]  /*44f0*/  USHF.R.U32.HI UR4, URZ, UR13, UR4 ;  /* 0x0000000dff047299 */ /* 0x010fe40008011604 */
[----:B------:R-:W-:Y:S02]  /*4500*/  USEL UR5, UR70, UR5, !UP0 ;  /* 0x0000000546057287 */ /* 0x000fe4000c000000 */
[----:B------:R-:W-:-:S04]  /*4510*/  USEL UR4, UR69, UR4, !UP1 ;  /* 0x0000000445047287 */ /* 0x000fc8000c800000 */
[----:B------:R-:W-:-:S04]  /*4520*/  UIADD3 UR4, UPT, UPT, UR5, -UR4, URZ ;  /* 0x8000000405047290 */ /* 0x000fc8000fffe0ff */
[----:B------:R-:W-:-:S12]  /*4530*/  UIMAD UR69, UR4, UR6, UR69 ;  /* 0x00000006044572a4 */ /* 0x000fd8000f8e0245 */
.L_x_73:
[----:B------:R-:W-:Y:S01]  /*4540*/  IADD3 R11, PT, PT, R11, 0x1, RZ ;  /* 0x000000010b0b7810 */ /* 0x000fe20007ffe0ff */
[----:B------:R-:W-:Y:S06]  /*4550*/  BRA.U UP3, `(.L_x_74) ;  /* 0x0000000903447547 */ /* 0x000fec000b800000 */
[----:B------:R-:W2:Y:S01]  /*4560*/  LDCU UR4, c[0x0][0x38c] ;  /* 0x00007180ff0477ac */ /* 0x000ea20008000800 */
[----:B------:R-:W-:Y:S02]  /*4570*/  PLOP3.LUT P1, PT, PT, PT, PT, 0x80, 0x8 ;  /* 0x000000000008781c */ /* 0x000fe40003f2f070 */
[----:B------:R-:W-:Y:S01]  /*4580*/  SHF.L.U32 R4, R12, 0x1f, RZ ;  /* 0x0000001f0c047819 */ /* 0x000fe200000006ff */
[----:B------:R-:W-:Y:S01]  /*4590*/  ULEA UR71, UR72, UR29, 0x3 ;  /* 0x0000001d48477291 */ /* 0x000fe2000f8e18ff */
[----:B------:R-:W-:Y:S01]  /*45a0*/  R2UR UR5, R21 ;  /* 0x00000000150572ca */ /* 0x000fe200000e0000 */
[----:B------:R-:W-:Y:S02]  /*45b0*/  ULEA UR24, UR72, UR25, 0x6 ;  /* 0x0000001948187291 */ /* 0x000fe4000f8e30ff */
[----:B--2---:R-:W-:-:S06]  /*45c0*/  UISETP.GE.AND UP0, UPT, UR4, 0x1, UPT ;  /* 0x000000010400788c */ /* 0x004fcc000bf06270 */
[----:B------:R-:W-:-:S05]  /*45d0*/  PLOP3.LUT P0, PT, PT, PT, UP0, 0x80, 0x8 ;  /* 0x000000000008781c */ /* 0x000fca0003f0f008 */
[----:B------:R-:W-:-:S08]  /*45e0*/  @UP0 ULEA UR4, UR27, UR29, 0x3 ;  /* 0x0000001d1b040291 */ /* 0x000fd0000f8e18ff */
[----:B-1----:R-:W-:-:S04]  /*45f0*/  @P0 SHF.L.U32 R3, R9, 0x1f, RZ ;  /* 0x0000001f09030819 */ /* 0x002fc800000006ff */
[----:B------:R1:W2:Y:S01]  /*4600*/  @P0 SYNCS.PHASECHK.TRANS64.TRYWAIT P1, [UR4], R3 ;  /* 0x00000003ff0005a7 */ /* 0x0002a20008021104 */
[----:B------:R-:W-:-:S04]  /*4610*/  ULEA.HI UR4, UR28, UR28, URZ, 0x1 ;  /* 0x0000001c1c047291 */ /* 0x000fc8000f8f08ff */
[----:B------:R-:W-:-:S04]  /*4620*/  ULOP3.LUT UR4, UR4, 0x7ffffffe, URZ, 0xc0, !UPT ;  /* 0x7ffffffe04047892 */ /* 0x000fc8000f8ec0ff */
[----:B------:R-:W-:-:S04]  /*4630*/  UIADD3 UR4, UPT, UPT, -UR4, UR28, URZ ;  /* 0x0000001c04047290 */ /* 0x000fc8000fffe1ff */
[----:B------:R-:W-:Y:S01]  /*4640*/  ULEA UR49, UR4, UR5, 0x1 ;  /* 0x0000000504317291 */ /* 0x000fe2000f8e08ff */
[----:B------:R-:W3:Y:S02]  /*4650*/  SYNCS.PHASECHK.TRANS64.TRYWAIT P0, [UR71+0xb0], R4 ;  /* 0x0000b004ff0075a7 */ /* 0x000ee40008001147 */
[----:B-123--:R-:W-:Y:S09]  /*4660*/  @!P0 BRA `(.L_x_75) ;  /* 0x0000005000988947 */ /* 0x00eff20003800000 */
.L_x_157:
[----:B------:R-:W-:Y:S01]  /*4670*/  UMOV UR38, UR26 ;  /* 0x0000001a00267c82 */ /* 0x000fe20008000000 */
[----:B------:R-:W-:Y:S05]  /*4680*/  BRA.U !UP0, `(.L_x_76) ;  /* 0x0000000508e87547 */ /* 0x000fea000b800000 */
[----:B------:R-:W-:Y:S01]  /*4690*/  R2UR UR4, R20 ;  /* 0x00000000140472ca */ /* 0x000fe200000e0000 */
[----:B------:R-:W-:Y:S01]  /*46a0*/  USHF.R.U32.HI UR5, URZ, 0x1a, UR49 ;  /* 0x0000001aff057899 */ /* 0x000fe20008011631 */
[----:B------:R-:W-:Y:S01]  /*46b0*/  R2UR UR19, R19 ;  /* 0x00000000131372ca */ /* 0x000fe200000e0000 */
[----:B------:R-:W-:Y:S01]  /*46c0*/  UIADD3 UR61, UPT, UPT, UR49, 0x40000000, URZ ;  /* 0x40000000313d7890 */ /* 0x000fe2000fffe0ff */
[----:B------:R-:W-:Y:S01]  /*46d0*/  R2UR UR18, R18 ;  /* 0x00000000121272ca */ /* 0x000fe200000e0000 */
[----:B------:R-:W-:Y:S01]  /*46e0*/  ULOP3.LUT UR59, UR49, 0x80000000, URZ, 0x3c, !UPT ;  /* 0x80000000313b7892 */ /* 0x000fe2000f8e3cff */
[----:B------:R-:W-:Y:S01]  /*46f0*/  R2UR UR17, R17 ;  /* 0x00000000111172ca */ /* 0x000fe200000e0000 */
[----:B------:R-:W-:Y:S01]  /*4700*/  UIADD3 UR57, UPT, UPT, UR49, -0x40000000, URZ ;  /* 0xc000000031397890 */ /* 0x000fe2000fffe0ff */
[----:B------:R-:W-:Y:S01]  /*4710*/  R2UR UR16, R16 ;  /* 0x00000000101072ca */ /* 0x000fe200000e0000 */
[----:B------:R-:W-:Y:S01]  /*4720*/  UIADD3 UR63, UPT, UPT, UR49, 0x4, URZ ;  /* 0x00000004313f7890 */ /* 0x000fe2000fffe0ff */
[----:B------:R-:W-:Y:S01]  /*4730*/  R2UR UR15, R15 ;  /* 0x000000000f0f72ca */ /* 0x000fe200000e0000 */
[----:B------:R-:W-:Y:S01]  /*4740*/  UIADD3 UR55, UPT, UPT, UR49, 0x40000004, URZ ;  /* 0x4000000431377890 */ /* 0x000fe2000fffe0ff */
[----:B------:R-:W-:Y:S01]  /*4750*/  R2UR UR14, R14 ;  /* 0x000000000e0e72ca */ /* 0x000fe200000e0000 */
[----:B------:R-:W-:Y:S01]  /*4760*/  UIADD3 UR53, UPT, UPT, UR49, -0x7ffffffc, URZ ;  /* 0x8000000431357890 */ /* 0x000fe2000fffe0ff */
[----:B------:R-:W-:Y:S01]  /*4770*/  R2UR UR13, R13 ;  /* 0x000000000d0d72ca */ /* 0x000fe200000e0000 */
[----:B------:R-:W-:-:S02]  /*4780*/  UIADD3 UR51, UPT, UPT, UR49, -0x3ffffffc, URZ ;  /* 0xc000000431337890 */ /* 0x000fc4000fffe0ff */
[----:B------:R-:W-:Y:S02]  /*4790*/  ULOP3.LUT UR46, UR5, 0x30, URZ, 0xc0, !UPT ;  /* 0x00000030052e7892 */ /* 0x000fe4000f8ec0ff */
[----:B------:R-:W-:Y:S02]  /*47a0*/  USHF.R.U32.HI UR11, URZ, 0x1a, UR61 ;  /* 0x0000001aff0b7899 */ /* 0x000fe4000801163d */
[----:B------:R-:W-:Y:S02]  /*47b0*/  USHF.R.U32.HI UR10, URZ, 0x1a, UR59 ;  /* 0x0000001aff0a7899 */ /* 0x000fe4000801163b */
[----:B------:R-:W-:Y:S02]  /*47c0*/  USHF.R.U32.HI UR8, URZ, 0x1a, UR57 ;  /* 0x0000001aff087899 */ /* 0x000fe40008011639 */
[----:B------:R-:W-:Y:S02]  /*47d0*/  USHF.R.U32.HI UR7, URZ, 0x1a, UR63 ;  /* 0x0000001aff077899 */ /* 0x000fe4000801163f */
[----:B------:R-:W-:-:S02]  /*47e0*/  USHF.R.U32.HI UR6, URZ, 0x1a, UR55 ;  /* 0x0000001aff067899 */ /* 0x000fc40008011637 */
[----:B------:R-:W-:Y:S02]  /*47f0*/  USHF.R.U32.HI UR5, URZ, 0x1a, UR53 ;  /* 0x0000001aff057899 */ /* 0x000fe40008011635 */
[----:B------:R-:W-:Y:S02]  /*4800*/  USHF.R.U32.HI UR12, URZ, 0x1a, UR51 ;  /* 0x0000001aff0c7899 */ /* 0x000fe40008011633 */
[----:B------:R-:W-:Y:S02]  /*4810*/  ULOP3.LUT UR11, UR11, 0x30, URZ, 0xc0, !UPT ;  /* 0x000000300b0b7892 */ /* 0x000fe4000f8ec0ff */
[----:B------:R-:W-:Y:S02]  /*4820*/  ULOP3.LUT UR10, UR10, 0x30, URZ, 0xc0, !UPT ;  /* 0x000000300a0a7892 */ /* 0x000fe4000f8ec0ff */
[----:B------:R-:W-:Y:S02]  /*4830*/  ULOP3.LUT UR8, UR8, 0x30, URZ, 0xc0, !UPT ;  /* 0x0000003008087892 */ /* 0x000fe4000f8ec0ff */
[----:B------:R-:W-:-:S02]  /*4840*/  ULOP3.LUT UR7, UR7, 0x30, URZ, 0xc0, !UPT ;  /* 0x0000003007077892 */ /* 0x000fc4000f8ec0ff */
[----:B------:R-:W-:Y:S02]  /*4850*/  ULOP3.LUT UR6, UR6, 0x30, URZ, 0xc0, !UPT ;  /* 0x0000003006067892 */ /* 0x000fe4000f8ec0ff */
[----:B------:R-:W-:Y:S02]  /*4860*/  ULOP3.LUT UR5, UR5, 0x30, URZ, 0xc0, !UPT ;  /* 0x0000003005057892 */ /* 0x000fe4000f8ec0ff */
[----:B------:R-:W-:Y:S02]  /*4870*/  ULOP3.LUT UR12, UR12, 0x30, URZ, 0xc0, !UPT ;  /* 0x000000300c0c7892 */ /* 0x000fe4000f8ec0ff */
[----:B------:R-:W-:Y:S02]  /*4880*/  UIADD3 UR38, UPT, UPT, UR4, UR26, URZ ;  /* 0x0000001a04267290 */ /* 0x000fe4000fffe0ff */
[----:B------:R-:W-:Y:S01]  /*4890*/  UPRMT UR47, UR46, 0x5410, UR19 ;  /* 0x000054102e2f7896 */ /* 0x000fe20008000013 */
[----:B------:R-:W-:Y:S01]  /*48a0*/  UMOV UR9, URZ ;  /* 0x000000ff00097c82 */ /* 0x000fe20008000000 */
[----:B------:R-:W-:Y:S01]  /*48b0*/  UMOV UR28, UR75 ;  /* 0x0000004b001c7c82 */ /* 0x000fe20008000000 */
[----:B------:R-:W-:Y:S01]  /*48c0*/  UMOV UR4, UR27 ;  /* 0x0000001b00047c82 */ /* 0x000fe20008000000 */
[----:B------:R-:W-:-:S02]  /*48d0*/  UPRMT UR45, UR11, 0x5410, UR18 ;  /* 0x000054100b2d7896 */ /* 0x000fc40008000012 */
[----:B------:R-:W-:Y:S02]  /*48e0*/  UPRMT UR43, UR10, 0x5410, UR17 ;  /* 0x000054100a2b7896 */ /* 0x000fe40008000011 */
[----:B------:R-:W-:Y:S02]  /*48f0*/  UPRMT UR41, UR8, 0x5410, UR16 ;  /* 0x0000541008297896 */ /* 0x000fe40008000010 */
[----:B------:R-:W-:Y:S02]  /*4900*/  UPRMT UR37, UR7, 0x5410, UR15 ;  /* 0x0000541007257896 */ /* 0x000fe4000800000f */
[----:B------:R-:W-:Y:S02]  /*4910*/  UPRMT UR35, UR6, 0x5410, UR14 ;  /* 0x0000541006237896 */ /* 0x000fe4000800000e */
[----:B------:R-:W-:Y:S02]  /*4920*/  UPRMT UR33, UR5, 0x5410, UR13 ;  /* 0x0000541005217896 */ /* 0x000fe4000800000d */
[----:B------:R-:W-:Y:S01]  /*4930*/  UPRMT UR31, UR12, 0x5410, UR77 ;  /* 0x000054100c1f7896 */ /* 0x000fe2000800004d */
[----:B------:R-:W-:Y:S01]  /*4940*/  UMOV UR46, URZ ;  /* 0x000000ff002e7c82 */ /* 0x000fe20008000000 */
[----:B------:R-:W-:Y:S01]  /*4950*/  UMOV UR44, URZ ;  /* 0x000000ff002c7c82 */ /* 0x000fe20008000000 */
[----:B------:R-:W-:Y:S01]  /*4960*/  UMOV UR42, URZ ;  /* 0x000000ff002a7c82 */ /* 0x000fe20008000000 */
[----:B------:R-:W-:Y:S01]  /*4970*/  UMOV UR40, URZ ;  /* 0x000000ff00287c82 */ /* 0x000fe20008000000 */
[----:B------:R-:W-:Y:S01]  /*4980*/  UMOV UR36, URZ ;  /* 0x000000ff00247c82 */ /* 0x000fe20008000000 */
[----:B------:R-:W-:Y:S01]  /*4990*/  UMOV UR34, URZ ;  /* 0x000000ff00227c82 */ /* 0x000fe20008000000 */
[----:B------:R-:W-:Y:S01]  /*49a0*/  UMOV UR32, URZ ;  /* 0x000000ff00207c82 */ /* 0x000fe20008000000 */
[----:B------:R-:W-:-:S05]  /*49b0*/  UMOV UR30, URZ ;  /* 0x000000ff001e7c82 */ /* 0x000fca0008000000 */
.L_x_79:
[----:B------:R-:W-:Y:S01]  /*49c0*/  ULEA UR15, UR4, UR29, 0x3 ;  /* 0x0000001d040f7291 */ /* 0x000fe2000f8e18ff */
[----:B---34-:R-:W-:Y:S11]  /*49d0*/  @P1 BRA `(.L_x_77) ;  /* 0x00000000000c1947 */ /* 0x018ff60003800000 */
[----:B-1----:R-:W-:Y:S04]  /*49e0*/  SHF.L.U32 R4, R9, 0x1f, RZ ;  /* 0x0000001f09047819 */ /* 0x002fe800000006ff */
[----:B------:R-:W1:Y:S02]  /*49f0*/  SYNCS.PHASECHK.TRANS64.TRYWAIT P0, [UR15], R4 ;  /* 0x00000004ff0075a7 */ /* 0x000e64000800110f */
[----:B-1----:R-:W-:Y:S05]  /*4a00*/  @!P0 BRA `(.L_x_78) ;  /* 0x0000004c00c88947 */ /* 0x002fea0003800000 */
.L_x_77:
[----:B------:R-:W-:Y:S01]  /*4a10*/  UISETP.NE.AND UP0, UPT, UR28, 0x1, UPT ;  /* 0x000000011c00788c */ /* 0x000fe2000bf05270 */
[----:B------:R-:W-:Y:S01]  /*4a20*/  PLOP3.LUT P1, PT, PT, PT, PT, 0x80, 0x8 ;  /* 0x000000000008781c */ /* 0x000fe20003f2f070 */
[----:B------:R-:W-:Y:S02]  /*4a30*/  UIADD3 UR5, UPT, UPT, UR4, 0x1, URZ ;  /* 0x0000000104057890 */ /* 0x000fe4000fffe0ff */
[----:B------:R-:W-:Y:S02]  /*4a40*/  ULEA UR8, UR4, UR67, 0x6 ;  /* 0x0000004304087291 */ /* 0x000fe4000f8e30ff */
[----:B------:R-:W-:Y:S01]  /*4a50*/  UISETP.NE.AND UP1, UPT, UR5, 0x4, UPT ;  /* 0x000000040500788c */ /* 0x000fe2000bf25270 */
[----:B------:R-:W-:Y:S01]  /*4a60*/  PLOP3.LUT P0, PT, PT, PT, UP0, 0x80, 0x8 ;  /* 0x000000000008781c */ /* 0x000fe20003f0f008 */
[----:B------:R-:W-:Y:S02]  /*4a70*/  ULEA UR12, UR4, UR68, 0x6 ;  /* 0x00000044040c7291 */ /* 0x000fe4000f8e30ff */
[----:B------:R-:W-:Y:S02]  /*4a80*/  USEL UR6, URZ, 0x1, UP1 ;  /* 0x00000001ff067887 */ /* 0x000fe40008800000 */
[----:B------:R-:W-:Y:S02]  /*4a90*/  USEL UR27, UR5, URZ, UP1 ;  /* 0x000000ff051b7287 */ /* 0x000fe40008800000 */
[----:B------:R-:W-:Y:S02]  /*4aa0*/  ULEA UR18, UR4, UR66, 0x9 ;  /* 0x0000004204127291 */ /* 0x000fe4000f8e48ff */
[----:B------:R-:W-:Y:S01]  /*4ab0*/  @UP0 ULEA UR5, UR27, UR29, 0x3 ;  /* 0x0000001d1b050291 */ /* 0x000fe2000f8e18ff */
[----:B------:R-:W-:Y:S01]  /*4ac0*/  LOP3.LUT R9, R9, UR6, RZ, 0x3c, !PT ;  /* 0x0000000609097c12 */ /* 0x000fe2000f8e3cff */
[----:B------:R-:W-:Y:S02]  /*4ad0*/  ULEA UR16, UR4, UR65, 0xb ;  /* 0x0000004104107291 */ /* 0x000fe4000f8e58ff */
[----:B------:R-:W-:Y:S01]  /*4ae0*/  UIADD3 UR4, UPT, UPT, UR8, 0x20, URZ ;  /* 0x0000002008047890 */ /* 0x000fe2000fffe0ff */
[----:B-1----:R-:W-:Y:S01]  /*4af0*/  @P0 SHF.L.U32 R3, R9, 0x1f, RZ ;  /* 0x0000001f09030819 */ /* 0x002fe200000006ff */
[----:B------:R-:W-:Y:S02]  /*4b00*/  UIADD3 UR6, UPT, UPT, UR12, 0x20, URZ ;  /* 0x000000200c067890 */ /* 0x000fe4000fffe0ff */
[----:B------:R-:W-:Y:S01]  /*4b10*/  UISETP.NE.U32.AND UP0, UPT, UR9, URZ, UPT ;  /* 0x000000ff0900728c */ /* 0x000fe2000bf05070 */
[----:B------:R2:W3:Y:S01]  /*4b20*/  @P0 SYNCS.PHASECHK.TRANS64.TRYWAIT P1, [UR5], R3 ;  /* 0x00000003ff0005a7 */ /* 0x0004e20008021105 */
[----:B------:R-:W-:Y:S02]  /*4b30*/  UIADD3 UR10, UPT, UPT, UR18, 0x2, URZ ;  /* 0x00000002120a7890 */ /* 0x000fe4000fffe0ff */
[----:B------:R-:W-:Y:S02]  /*4b40*/  UIADD3 UR22, UPT, UPT, UR18, 0x4, URZ ;  /* 0x0000000412167890 */ /* 0x000fe4000fffe0ff */
[----:B------:R-:W-:Y:S02]  /*4b50*/  UIADD3 UR20, UPT, UPT, UR18, 0x100, URZ ;  /* 0x0000010012147890 */ /* 0x000fe4000fffe0ff */
[----:B------:R-:W-:Y:S02]  /*4b60*/  UIADD3 UR14, UPT, UPT, UR18, 0x102, URZ ;  /* 0x00000102120e7890 */ /* 0x000fe4000fffe0ff */
[----:B------:R-:W-:Y:S02]  /*4b70*/  UIADD3 UR26, UPT, UPT, UR26, 0x1, URZ ;  /* 0x000000011a1a7890 */ /* 0x000fe4000fffe0ff */
[----:B------:R-:W-:Y:S01]  /*4b80*/  UIADD3 UR28, UPT, UPT, UR28, -0x1, URZ ;  /* 0xffffffff1c1c7890 */ /* 0x000fe2000fffe0ff */
[----:B------:R-:W-:Y:S01]  /*4b90*/  UMOV UR9, 0x4008 ;  /* 0x0000400800097882 */ /* 0x000fe20000000000 */
[----:B------:R-:W-:Y:S01]  /*4ba0*/  UMOV UR5, 0x4008 ;  /* 0x0000400800057882 */ /* 0x000fe20000000000 */
[----:B------:R1:W-:Y:S01]  /*4bb0*/  UTCCP.T.S.2CTA.4x32dp128bit tmem[UR25+0x80], gdesc[UR8] ;  /* 0x00008008190079e7 */ /* 0x0003e20009300000 */
[----:B------:R4:W-:Y:S01]  /*4bc0*/  UTCCP.T.S.2CTA.4x32dp128bit tmem[UR25+0x84], gdesc[UR4] ;  /* 0x00008404190079e7 */ /* 0x0009e20009300000 */
[----:B------:R-:W-:Y:S01]  /*4bd0*/  UMOV UR13, 0x4008 ;  /* 0x00004008000d7882 */ /* 0x000fe20000000000 */
[----:B------:R-:W-:Y:S01]  /*4be0*/  UMOV UR7, 0x4008 ;  /* 0x0000400800077882 */ /* 0x000fe20000000000 */
[----:B------:R2:W-:Y:S01]  /*4bf0*/  UTCCP.T.S.2CTA.4x32dp128bit tmem[UR25+0x88], gdesc[UR12] ;  /* 0x0000880c190079e7 */ /* 0x0005e20009300000 */
[----:B------:R2:W-:Y:S01]  /*4c00*/  UTCCP.T.S.2CTA.4x32dp128bit tmem[UR25+0x8c], gdesc[UR6] ;  /* 0x00008c06190079e7 */ /* 0x0005e20009300000 */
[----:B------:R-:W-:Y:S01]  /*4c10*/  UMOV UR19, 0x40004040 ;  /* 0x4000404000137882 */ /* 0x000fe20000000000 */
[----:B------:R-:W-:Y:S01]  /*4c20*/  UMOV UR17, 0x40004040 ;  /* 0x4000404000117882 */ /* 0x000fe20000000000 */
[----:B------:R-:W-:Y:S01]  /*4c30*/  UMOV UR11, 0x40004040 ;  /* 0x40004040000b7882 */ /* 0x000fe20000000000 */
[----:B------:R2:W-:Y:S01]  /*4c40*/  UTCQMMA.2CTA gdesc[UR16], gdesc[UR18], tmem[UR24], tmem[UR46], idesc[UR47], tmem[UR48], UP0 ;  /* 0x00302e1210007dea */ /* 0x0005e20008200318 */
[----:B------:R-:W-:Y:S01]  /*4c50*/  UISETP.NE.AND UP0, UPT, UR26, UR38, UPT ;  /* 0x000000261a00728c */ /* 0x000fe2000bf05270 */
[----:B------:R-:W-:Y:S01]  /*4c60*/  UMOV UR23, 0x40004040 ;  /* 0x4000404000177882 */ /* 0x000fe20000000000 */
[----:B------:R-:W-:Y:S01]  /*4c70*/  UMOV UR21, 0x40004040 ;  /* 0x4000404000157882 */ /* 0x000fe20000000000 */
[----:B-1----:R-:W-:Y:S02]  /*4c80*/  UIADD3 UR8, UPT, UPT, UR16, 0x2, URZ ;  /* 0x0000000210087890 */ /* 0x002fe4000fffe0ff */
[----:B----4-:R-:W-:Y:S02]  /*4c90*/  UIADD3 UR4, UPT, UPT, UR16, 0x4, URZ ;  /* 0x0000000410047890 */ /* 0x010fe4000fffe0ff */
[----:B--2---:R-:W-:Y:S02]  /*4ca0*/  UIADD3 UR12, UPT, UPT, UR18, 0x6, URZ ;  /* 0x00000006120c7890 */ /* 0x004fe4000fffe0ff */
[----:B------:R-:W-:Y:S01]  /*4cb0*/  UIADD3 UR6, UPT, UPT, UR16, 0x6, URZ ;  /* 0x0000000610067890 */ /* 0x000fe2000fffe0ff */
[----:B------:R-:W-:Y:S01]  /*4cc0*/  UMOV UR9, 0x40004040 ;  /* 0x4000404000097882 */ /* 0x000fe20000000000 */
[----:B------:R-:W-:Y:S01]  /*4cd0*/  UMOV UR5, 0x40004040 ;  /* 0x4000404000057882 */ /* 0x000fe20000000000 */
[----:B------:R1:W-:Y:S01]  /*4ce0*/  UTCQMMA.2CTA gdesc[UR8], gdesc[UR10], tmem[UR24], tmem[UR44], idesc[UR45], tmem[UR60], UPT ;  /* 0x003c2c0a08007dea */ /* 0x0003e2000ba00318 */
[----:B------:R-:W-:Y:S01]  /*4cf0*/  UIADD3 UR17, UPT, UPT, UR15, 0x20, URZ ;  /* 0x000000200f117890 */ /* 0x000fe2000fffe0ff */
[----:B------:R2:W-:Y:S01]  /*4d00*/  UTCQMMA.2CTA gdesc[UR4], gdesc[UR22], tmem[UR24], tmem[UR42], idesc[UR43], tmem[UR58], UPT ;  /* 0x003a2a1604007dea */ /* 0x0005e2000ba00318 */
[----:B------:R-:W-:Y:S01]  /*4d10*/  UMOV UR13, 0x40004040 ;  /* 0x40004040000d7882 */ /* 0x000fe20000000000 */
[----:B------:R-:W-:Y:S01]  /*4d20*/  UMOV UR7, 0x40004040 ;  /* 0x4000404000077882 */ /* 0x000fe20000000000 */
[----:B------:R-:W-:Y:S01]  /*4d30*/  UMOV UR15, 0x40004040 ;  /* 0x40004040000f7882 */ /* 0x000fe20000000000 */
[----:B------:R4:W-:Y:S01]  /*4d40*/  UTCQMMA.2CTA gdesc[UR6], gdesc[UR12], tmem[UR24], tmem[UR40], idesc[UR41], tmem[UR56], UPT ;  /* 0x0038280c06007dea */ /* 0x0009e2000ba00318 */
[----:B-1----:R-:W-:Y:S02]  /*4d50*/  UIADD3 UR8, UPT, UPT, UR16, 0x400, URZ ;  /* 0x0000040010087890 */ /* 0x002fe4000fffe0ff */
[----:B--2---:R-:W-:Y:S02]  /*4d60*/  UIADD3 UR4, UPT, UPT, UR16, 0x402, URZ ;  /* 0x0000040210047890 */ /* 0x004fe4000fffe0ff */
[----:B------:R-:W-:Y:S02]  /*4d70*/  UIADD3 UR22, UPT, UPT, UR18, 0x104, URZ ;  /* 0x0000010412167890 */ /* 0x000fe4000fffe0ff */
[----:B----4-:R-:W-:Y:S02]  /*4d80*/  UIADD3 UR12, UPT, UPT, UR16, 0x404, URZ ;  /* 0x00000404100c7890 */ /* 0x010fe4000fffe0ff */
[----:B------:R-:W-:Y:S01]  /*4d90*/  UIADD3 UR10, UPT, UPT, UR18, 0x106, URZ ;  /* 0x00000106120a7890 */ /* 0x000fe2000fffe0ff */
[----:B------:R1:W-:Y:S01]  /*4da0*/  UTCQMMA.2CTA gdesc[UR8], gdesc[UR20], tmem[UR24], tmem[UR36], idesc[UR37], tmem[UR62], UPT ;  /* 0x003e241408007dea */ /* 0x0003e2000ba00318 */
[----:B------:R-:W-:Y:S01]  /*4db0*/  UIADD3 UR6, UPT, UPT, UR16, 0x406, URZ ;  /* 0x0000040610067890 */ /* 0x000fe2000fffe0ff */
[----:B------:R2:W-:Y:S04]  /*4dc0*/  UTCQMMA.2CTA gdesc[UR4], gdesc[UR14], tmem[UR24], tmem[UR34], idesc[UR35], tmem[UR54], UPT ;  /* 0x0036220e04007dea */ /* 0x0005e8000ba00318 */
[----:B------:R4:W-:Y:S04]  /*4dd0*/  UTCQMMA.2CTA gdesc[UR12], gdesc[UR22], tmem[UR24], tmem[UR32], idesc[UR33], tmem[UR52], UPT ;  /* 0x003420160c007dea */ /* 0x0009e8000ba00318 */
[----:B------:R4:W-:Y:S01]  /*4de0*/  UTCQMMA.2CTA gdesc[UR6], gdesc[UR10], tmem[UR24], tmem[UR30], idesc[UR31], tmem[UR50], UPT ;  /* 0x00321e0a06007dea */ /* 0x0009e2000ba00318 */
[----:B------:R4:W-:Y:S01]  /*4df0*/  UTCBAR.2CTA.MULTICAST [UR17], URZ, UR64 ;  /* 0x000000ff110073e9 */ /* 0x0009e20008200840 */
[----:B-1----:R-:W-:Y:S01]  /*4e00*/  UMOV UR9, 0x1 ;  /* 0x0000000100097882 */ /* 0x002fe20000000000 */
[----:B--2---:R-:W-:Y:S01]  /*4e10*/  UMOV UR4, UR27 ;  /* 0x0000001b00047c82 */ /* 0x004fe20008000000 */
[----:B------:R-:W-:Y:S05]  /*4e20*/  BRA.U UP0, `(.L_x_79) ;  /* 0xfffffff900e47547 */ /* 0x000fea000b83ffff */
.L_x_76:
[----:B------:R-:W-:Y:S01]  /*4e30*/  UIADD3 UR4, UPT, UPT, UR71, 0xa0, URZ ;  /* 0x000000a047047890 */ /* 0x000fe2000fffe0ff */
[----:B------:R-:W-:-:S08]  /*4e40*/  UMOV UR26, UR38 ;  /* 0x00000026001a7c82 */ /* 0x000fd00008000000 */
[----:B------:R2:W-:Y:S01]  /*4e50*/  UTCBAR.2CTA.MULTICAST [UR4], URZ, UR76 ;  /* 0x000000ff040073e9 */ /* 0x0005e2000820084c */
[----:B------:R-:W-:Y:S02]  /*4e60*/  NOP ;  /* 0x0000000000007918 */ /* 0x000fe40000000000 */
.L_x_74:
[----:B------:R-:W-:Y:S01]  /*4e70*/  R2UR UR5, R86 ;  /* 0x00000000560572ca */ /* 0x000fe200000e0000 */
[----:B--2---:R-:W-:Y:S01]  /*4e80*/  UIADD3 UR4, UPT, UPT, UR72, 0x1, URZ ;  /* 0x0000000148047890 */ /* 0x004fe2000fffe0ff */
[----:B------:R-:W-:-:S03]  /*4e90*/  ISETP.NE.AND P0, PT, R11, 0x2, PT ;  /* 0x000000020b00780c */ /* 0x000fc60003f05270 */
[----:B------:R-:W-:Y:S01]  /*4ea0*/  UISETP.NE.AND UP0, UPT, UR4, 0x2, UPT ;  /* 0x000000020400788c */ /* 0x000fe2000bf05270 */
[----:B-1----:R-:W-:Y:S02]  /*4eb0*/  SEL R3, RZ, 0x1, P0 ;  /* 0x00000001ff037807 */ /* 0x002fe40000000000 */
[----:B------:R-:W-:Y:S01]  /*4ec0*/  SEL R11, R11, RZ, P0 ;  /* 0x000000ff0b0b7207 */ /* 0x000fe20000000000 */
[----:B------:R-:W-:Y:S01]  /*4ed0*/  USEL UR72, UR4, URZ, UP0 ;  /* 0x000000ff04487287 */ /* 0x000fe20008000000 */
[----:B------:R-:W-:-:S03]  /*4ee0*/  LOP3.LUT R10, R10, R3, RZ, 0x3c, !PT ;  /* 0x000000030a0a7212 */ /* 0x000fc600078e3cff */
[----:B------:R-:W-:Y:S02]  /*4ef0*/  UIADD3 UR28, UPT, UPT, UR69, UR5, URZ ;  /* 0x00000005451c7290 */ /* 0x000fe4000fffe0ff */
[----:B------:R-:W-:-:S06]  /*4f00*/  USEL UR5, URZ, 0x1, UP0 ;  /* 0x00000001ff057887 */ /* 0x000fcc0008000000 */
[----:B------:R-:W-:Y:S01]  /*4f10*/  LOP3.LUT R12, R12, UR5, RZ, 0x3c, !PT ;  /* 0x000000050c0c7c12 */ /* 0x000fe2000f8e3cff */
[----:B------:R-:W-:Y:S06]  /*4f20*/  BRA.U UP2, `(.L_x_80) ;  /* 0xfffffff102087547 */ /* 0x000fec000b83ffff */
[----:B------:R-:W1:Y:S01]  /*4f30*/  S2UR UR8, SR_CgaCtaId ;  /* 0x00000000000879c3 */ /* 0x000e620000008800 */
[----:B------:R-:W-:Y:S02]  /*4f40*/  ELECT P0, URZ, PT ;  /* 0x0000000000ff782f */ /* 0x000fe40003800000 */
[----:B------:R-:W-:Y:S01]  /*4f50*/  R2UR UR5, R2 ;  /* 0x00000000020572ca */ /* 0x000fe200000e0000 */
[----:B------:R-:W-:Y:S01]  /*4f60*/  UMOV UR4, 0x40 ;  /* 0x0000004000047882 */ /* 0x000fe20000000000 */
[----:B------:R-:W-:-:S03]  /*4f70*/  IMAD.MOV.U32 R2, RZ, RZ, 0x1 ;  /* 0x00000001ff027424 */ /* 0x000fc600078e00ff */
[----:B------:R-:W-:Y:S08]  /*4f80*/  UVIRTCOUNT.DEALLOC.SMPOOL 0x80 ;  /* 0x000000800000784c */ /* 0x000ff00000000000 */
[----:B------:R-:W-:Y:S02]  /*4f90*/  UISETP.NE.AND UP0, UPT, UR5, URZ, UPT ;  /* 0x000000ff0500728c */ /* 0x000fe4000bf05270 */
[----:B-1----:R-:W-:-:S09]  /*4fa0*/  ULEA UR8, UR8, UR4, 0x18 ;  /* 0x0000000408087291 */ /* 0x002fd2000f8ec0ff */
[----:B------:R1:W-:Y:S01]  /*4fb0*/  @P0 STS.U8 [UR8+0x1c], R2 ;  /* 0x00001c02ff000988 */ /* 0x0003e20008000008 */
[----:B------:R-:W-:Y:S05]  /*4fc0*/  BRA.U UP0, `(.L_x_81) ;  /* 0x0000000100587547 */ /* 0x000fea000b800000 */
[----:B------:R-:W-:Y:S01]  /*4fd0*/  UIADD3 UR5, UPT, UPT, UR29, 0xb0, URZ ;  /* 0x000000b01d057890 */ /* 0x000fe2000fffe0ff */
[----:B------:R-:W-:-:S03]  /*4fe0*/  SHF.L.U32 R3, R12, 0x1f, RZ ;  /* 0x0000001f0c037819 */ /* 0x000fc600000006ff */
[----:B------:R-:W-:-:S09]  /*4ff0*/  ULEA UR4, UR72, UR5, 0x3 ;  /* 0x0000000548047291 */ /* 0x000fd2000f8e18ff */
[----:B------:R-:W2:Y:S02]  /*5000*/  SYNCS.PHASECHK.TRANS64.TRYWAIT P0, [UR4], R3 ;  /* 0x00000003ff0075a7 */ /* 0x000ea40008001104 */
[----:B--2---:R-:W-:Y:S05]  /*5010*/  @!P0 BRA `(.L_x_82) ;  /* 0x00000048005c8947 */ /* 0x004fea0003800000 */
.L_x_160:
[----:B------:R-:W-:-:S04]  /*5020*/  UIADD3 UR4, UPT, UPT, UR72, 0x1, URZ ;  /* 0x0000000148047890 */ /* 0x000fc8000fffe0ff */
[----:B------:R-:W-:-:S04]  /*5030*/  UISETP.NE.AND UP1, UPT, UR4, 0x2, UPT ;  /* 0x000000020400788c */ /* 0x000fc8000bf25270 */
[----:B----4-:R-:W-:Y:S02]  /*5040*/  USEL UR6, URZ, 0x1, UP1 ;  /* 0x00000001ff067887 */ /* 0x010fe40008800000 */
[----:B------:R-:W-:-:S04]  /*5050*/  USEL UR4, UR4, URZ, UP1 ;  /* 0x000000ff04047287 */ /* 0x000fc80008800000 */
[----:B------:R-:W-:Y:S01]  /*5060*/  ULEA UR4, UR4, UR5, 0x3 ;  /* 0x0000000504047291 */ /* 0x000fe2000f8e18ff */
[----:B-1----:R-:W-:-:S04]  /*5070*/  LOP3.LUT R3, R12, UR6, RZ, 0x3c, !PT ;  /* 0x000000060c037c12 */ /* 0x002fc8000f8e3cff */
[----:B------:R-:W-:Y:S01]  /*5080*/  SHF.L.U32 R3, R3, 0x1f, RZ ;  /* 0x0000001f03037819 */ /* 0x000fe200000006ff */
[----:B------:R-:W-:-:S04]  /*5090*/  IMAD.U32 R2, RZ, RZ, UR4 ;  /* 0x00000004ff027e24 */ /* 0x000fc8000f8e00ff */
[----:B------:R1:W2:Y:S03]  /*50a0*/  SYNCS.PHASECHK.TRANS64.TRYWAIT P0, [R2+URZ], R3 ;  /* 0x00000003020075a7 */ /* 0x0002a600080011ff */
[----:B--2---:R-:W-:Y:S05]  /*50b0*/  @!P0 NANOSLEEP.SYNCS 0x989680 ;  /* 0x009896800000895d */ /* 0x004fea0003900000 */
[----:B------:R-:W2:Y:S02]  /*50c0*/  @!P0 SYNCS.PHASECHK.TRANS64 P0, [R2+URZ], R3 ;  /* 0x00000003020085a7 */ /* 0x000ea400080010ff */
[----:B--2---:R-:W-:Y:S05]  /*50d0*/  @P0 BRA `(.L_x_83) ;  /* 0x0000000000240947 */ /* 0x004fea0003800000 */
.L_x_84:
[----:B--2---:R2:W4:Y:S02]  /*50e0*/  SYNCS.PHASECHK.TRANS64.TRYWAIT P0, [R2+URZ], R3 ;  /* 0x00000003020075a7 */ /* 0x00452400080011ff */
[----:B----4-:R-:W-:Y:S05]  /*50f0*/  @!P0 NANOSLEEP.SYNCS 0x989680 ;  /* 0x009896800000895d */ /* 0x010fea0003900000 */
[----:B------:R-:W4:Y:S02]  /*5100*/  @!P0 SYNCS.PHASECHK.TRANS64 P0, [R2+URZ], R3 ;  /* 0x00000003020085a7 */ /* 0x000f2400080010ff */
[----:B----4-:R-:W-:Y:S05]  /*5110*/  @!P0 BRA `(.L_x_84) ;  /* 0xfffffffc00f08947 */ /* 0x010fea000383ffff */
[----:B------:R-:W-:Y:S05]  /*5120*/  BRA `(.L_x_83) ;  /* 0x0000000000107947 */ /* 0x000fea0003800000 */
.L_x_81:
[----:B------:R-:W-:Y:S01]  /*5130*/  R2UR UR5, R0 ;  /* 0x00000000000572ca */ /* 0x000fe200000e0000 */
[----:B------:R-:W-:-:S12]  /*5140*/  UIADD3 UR4, UPT, UPT, UR29, 0xe0, URZ ;  /* 0x000000e01d047890 */ /* 0x000fd8000fffe0ff */
[----:B------:R-:W-:-:S09]  /*5150*/  UPRMT UR4, UR5, 0x654, UR4 ;  /* 0x0000065405047896 */ /* 0x000fd20008000004 */
[----:B------:R-:W-:Y:S03]  /*5160*/  SYNCS.ARRIVE.TRANS64.RED.A1T0 RZ, [UR4], RZ ;  /* 0x000000ffffff79a7 */ /* 0x000fe60008100404 */
.L_x_83:
[----:B-12---:R-:W-:Y:S01]  /*5170*/  SHF.L.U32 R3, RZ, 0x1f, RZ ;  /* 0x0000001fff037819 */ /* 0x006fe200000006ff */
[----:B------:R-:W-:Y:S01]  /*5180*/  UIADD3 UR4, UPT, UPT, UR29, 0xe0, URZ ;  /* 0x000000e01d047890 */ /* 0x000fe2000fffe0ff */
[----:B------:R-:W-:Y:S02]  /*5190*/  PLOP3.LUT P0, PT, PT, PT, UP0, 0x80, 0x8 ;  /* 0x000000000008781c */ /* 0x000fe40003f0f008 */
[----:B---3--:R-:W1:Y:S02]  /*51a0*/  SYNCS.PHASECHK.TRANS64.TRYWAIT P1, [UR29+0xe0], R3 ;  /* 0x0000e003ff0075a7 */ /* 0x008e64000802111d */
[----:B-1----:R-:W-:Y:S09]  /*51b0*/  @!P1 BRA `(.L_x_85) ;  /* 0x00000048000c9947 */ /* 0x002ff20003800000 */
.L_x_162:
[----:B------:R-:W-:Y:S01]  /*51c0*/  R2UR UR5, R0 ;  /* 0x00000000000572ca */ /* 0x000fe200000e0000 */
[----:B----4-:R-:W-:-:S12]  /*51d0*/  UMOV UR6, 0x1 ;  /* 0x0000000100067882 */ /* 0x010fd80000000000 */
[----:B------:R-:W-:-:S03]  /*51e0*/  @!UP0 UPRMT UR4, UR5, 0x654, UR4 ;  /* 0x0000065405048896 */ /* 0x000fc60008000004 */
[----:B------:R-:W-:-:S06]  /*51f0*/  UMOV UR5, 0xffff ;  /* 0x0000ffff00057882 */ /* 0x000fcc0000000000 */
[----:B------:R-:W-:Y:S01]  /*5200*/  @!P0 SYNCS.ARRIVE.TRANS64.RED.A1T0 RZ, [UR4], RZ ;  /* 0x000000ffffff89a7 */ /* 0x000fe20008100404 */
[----:B------:R-:W-:Y:S01]  /*5210*/  NOP ;  /* 0x0000000000007918 */ /* 0x000fe20000000000 */
[----:B------:R-:W2:Y:S01]  /*5220*/  LDS R0, [UR8+0x14] ;  /* 0x00001408ff007984 */ /* 0x000ea20008000800 */
[----:B------:R-:W-:-:S04]  /*5230*/  ULOP3.LUT UR4, UR25, 0xffff, URZ, 0xc0, !UPT ;  /* 0x0000ffff19047892 */ /* 0x000fc8000f8ec0ff */
[----:B------:R-:W-:-:S04]  /*5240*/  USHF.R.U32.HI UR4, URZ, 0x5, UR4 ;  /* 0x00000005ff047899 */ /* 0x000fc80008011604 */
[----:B------:R-:W-:Y:S02]  /*5250*/  USHF.L.U32 UR5, UR5, UR4, URZ ;  /* 0x0000000405057299 */ /* 0x000fe400080006ff */
[----:B------:R-:W-:-:S04]  /*5260*/  USHF.L.U32 UR4, UR6, UR4, URZ ;  /* 0x0000000406047299 */ /* 0x000fc800080006ff */
[----:B--2---:R-:W-:-:S04]  /*5270*/  LOP3.LUT R0, R0, UR5, RZ, 0xc0, !PT ;  /* 0x0000000500007c12 */ /* 0x004fc8000f8ec0ff */
[----:B------:R-:W-:-:S13]  /*5280*/  ISETP.NE.AND P0, PT, R0, UR5, PT ;  /* 0x0000000500007c0c */ /* 0x000fda000bf05270 */
[----:B------:R-:W-:Y:S05]  /*5290*/  @P0 BRA `(.L_x_86) ;  /* 0x0000000000580947 */ /* 0x000fea0003800000 */
[----:B------:R-:W2:Y:S02]  /*52a0*/  LDS R0, [UR8+0x18] ;  /* 0x00001808ff007984 */ /* 0x000ea40008000800 */
[----:B--2---:R-:W-:-:S04]  /*52b0*/  LOP3.LUT R0, R0, UR4, RZ, 0xc0, !PT ;  /* 0x0000000400007c12 */ /* 0x004fc8000f8ec0ff */
[----:B------:R-:W-:-:S13]  /*52c0*/  ISETP.NE.AND P0, PT, R0, UR4, PT ;  /* 0x0000000400007c0c */ /* 0x000fda000bf05270 */
[----:B------:R-:W-:Y:S05]  /*52d0*/  @P0 BRA `(.L_x_87) ;  /* 0x00000000003c0947 */ /* 0x000fea0003800000 */
[----:B-1----:R-:W1:Y:S01]  /*52e0*/  S2R R2, SR_LANEID ;  /* 0x0000000000027919 */ /* 0x002e620000000000 */
[----:B------:R-:W-:Y:S01]  /*52f0*/  ULOP3.LUT UR5, URZ, UR5, URZ, 0x33, !UPT ;  /* 0x00000005ff057292 */ /* 0x000fe2000f8e33ff */
[----:B------:R-:W-:Y:S01]  /*5300*/  LOP3.LUT R4, RZ, UR4, RZ, 0x33, !PT ;  /* 0x00000004ff047c12 */ /* 0x000fe2000f8e33ff */
[----:B------:R-:W-:Y:S02]  /*5310*/  VOTEU.ANY UR4, UPT, PT ;  /* 0x0000000000047886 */ /* 0x000fe400038e0100 */
[----:B------:R-:W-:Y:S01]  /*5320*/  UFLO.U32 UR4, UR4 ;  /* 0x00000004000472bd */ /* 0x000fe200080e0000 */
[----:B------:R-:W2:Y:S01]  /*5330*/  REDUX UR6, R4 ;  /* 0x00000000040673c4 */ /* 0x000ea20000000000 */
[----:B------:R-:W-:-:S06]  /*5340*/  IMAD.U32 R0, RZ, RZ, UR5 ;  /* 0x00000005ff007e24 */ /* 0x000fcc000f8e00ff */
[----:B------:R3:W-:Y:S01]  /*5350*/  UTCATOMSWS.AND URZ, UR5 ;  /* 0x0000000500ff79e3 */ /* 0x0007e20008000000 */
[----:B------:R-:W4:Y:S01]  /*5360*/  REDUX UR7, R0 ;  /* 0x00000000000773c4 */ /* 0x000f220000000000 */
[----:B-1----:R-:W-:Y:S01]  /*5370*/  ISETP.EQ.U32.AND P0, PT, R2, UR4, PT ;  /* 0x0000000402007c0c */ /* 0x002fe2000bf02070 */
[----:B--2---:R-:W-:Y:S01]  /*5380*/  IMAD.U32 R2, RZ, RZ, UR6 ;  /* 0x00000006ff027e24 */ /* 0x004fe2000f8e00ff */
[----:B----4-:R-:W-:-:S11]  /*5390*/  MOV R3, UR7 ;  /* 0x0000000700037c02 */ /* 0x010fd60008000f00 */
[----:B------:R3:W-:Y:S04]  /*53a0*/  @P0 ATOMS.AND RZ, [UR8+0x14], R3 ;  /* 0x00001403ffff098c */ /* 0x0007e8000a800008 */
[----:B------:R3:W-:Y:S01]  /*53b0*/  @P0 ATOMS.AND RZ, [UR8+0x18], R2 ;  /* 0x00001802ffff098c */ /* 0x0007e2000a800008 */
[----:B------:R-:W-:Y:S05]  /*53c0*/  BRA `(.L_x_88) ;  /* 0x0000000000147947 */ /* 0x000fea0003800000 */
.L_x_87:
[----:B-1----:R-:W-:Y:S02]  /*53d0*/  MOV R2, 0x53f0 ;  /* 0x000053f000027802 */ /* 0x002fe40000000f00 */
[----:B-----5:R-:W-:Y:S05]  /*53e0*/  CALL.REL.NOINC `($__internal_0_$__cuda_sm10x_tcgen05_guardrail_trap_col_being_dealloced_not_returned_by_alloc) ;  /* 0x0000004800747944 */ /* 0x020fea0003c00000 */
[----:B------:R-:W-:Y:S05]  /*53f0*/  BRA `(.L_x_88) ;  /* 0x0000000000087947 */ /* 0x000fea0003800000 */
.L_x_86:
[----:B-1----:R-:W-:Y:S02]  /*5400*/  MOV R2, 0x5420 ;  /* 0x0000542000027802 */ /* 0x002fe40000000f00 */
[----:B-----5:R-:W-:Y:S05]  /*5410*/  CALL.REL.NOINC `($__internal_2_$__cuda_sm10x_tcgen05_guardrail_trap_unallocated_columns_being_dealloced) ;  /* 0x0000004800807944 */ /* 0x020fea0003c00000 */
.L_x_88:
[----:B------:R-:W-:Y:S01]  /*5420*/  NOP ;  /* 0x0000000000007918 */ /* 0x000fe20000000000 */
[----:B---3--:R-:W-:Y:S05]  /*5430*/  EXIT ;  /* 0x000000000000794d */ /* 0x008fea0003800000 */
.L_x_59:
[----:B------:R-:W-:-:S09]  /*5440*/  UISETP.NE.OR UP0, UPT, UR18, 0x3, !UP4 ;  /* 0x000000031200788c */ /* 0x000fd2000e705670 */
[----:B------:R-:W-:Y:S05]  /*5450*/  BRA.U UP0, `(.L_x_89) ;  /* 0x0000001100207547 */ /* 0x000fea000b800000 */
[----:B------:R-:W1:Y:S01]  /*5460*/  LDCU.64 UR4, c[0x0][0xc88] ;  /* 0x00019100ff0477ac */ /* 0x000e620008000a00 */
[----:B------:R-:W2:Y:S01]  /*5470*/  LDC.64 R12, c[0x0][0x348] ;  /* 0x0000d200ff0c7b82 */ /* 0x000ea20000000a00 */
[----:B------:R-:W-:Y:S02]  /*5480*/  HFMA2 R9, -RZ, RZ, 0, 0 ;  /* 0x00000000ff097431 */ /* 0x000fe400000001ff */
[----:B------:R-:W-:Y:S01]  /*5490*/  IMAD.MOV.U32 R11, RZ, RZ, 0x1 ;  /* 0x00000001ff0b7424 */ /* 0x000fe200078e00ff */
[----:B------:R-:W3:Y:S01]  /*54a0*/  LDCU UR36, c[0x0][0x370] ;  /* 0x00006e00ff2477ac */ /* 0x000ee20008000800 */
[----:B------:R-:W-:Y:S01]  /*54b0*/  IMAD.MOV.U32 R10, RZ, RZ, RZ ;  /* 0x000000ffff0a7224 */ /* 0x000fe200078e00ff */
[----:B------:R-:W-:Y:S01]  /*54c0*/  MOV R3, 0x2000 ;  /* 0x0000200000037802 */ /* 0x000fe20000000f00 */
[----:B------:R-:W3:Y:S01]  /*54d0*/  LDCU.128 UR32, c[0x0][0xf10] ;  /* 0x0001e200ff2077ac */ /* 0x000ee20008000c00 */
[----:B------:R-:W4:Y:S01]  /*54e0*/  LDCU UR29, c[0x0][0x374] ;  /* 0x00006e80ff1d77ac */ /* 0x000f220008000800 */
[----:B------:R-:W4:Y:S01]  /*54f0*/  LDCU.64 UR30, c[0x0][0xc90] ;  /* 0x00019200ff1e77ac */ /* 0x000f220008000a00 */
[----:B-1----:R-:W-:Y:S01]  /*5500*/  UISETP.NE.U32.AND UP0, UPT, UR4, URZ, UPT ;  /* 0x000000ff0400728c */ /* 0x002fe2000bf05070 */
[----:B------:R-:W1:Y:S01]  /*5510*/  LDCU UR15, c[0x0][0xf0c] ;  /* 0x0001e180ff0f77ac */ /* 0x000e620008000800 */
[----:B------:R-:W2:Y:S01]  /*5520*/  LDCU UR40, c[0x0][0xf20] ;  /* 0x0001e400ff2877ac */ /* 0x000ea20008000800 */
[----:B------:R-:W2:Y:S01]  /*5530*/  LDCU UR4, c[0x0][0xf30] ;  /* 0x0001e600ff0477ac */ /* 0x000ea20008000800 */
[----:B---3--:R-:W-:-:S02]  /*5540*/  UIMAD.WIDE.U32 UR6, UR36, UR32, URZ ;  /* 0x00000020240672a5 */ /* 0x008fc4000f8e00ff */
[----:B----4-:R-:W-:Y:S02]  /*5550*/  UIMAD.WIDE.U32 UR8, UR29, UR35, URZ ;  /* 0x000000231d0872a5 */ /* 0x010fe4000f8e00ff */
[----:B------:R-:W-:Y:S02]  /*5560*/  UISETP.NE.U32.AND UP6, UPT, UR30, URZ, UPT ;  /* 0x000000ff1e00728c */ /* 0x000fe4000bfc5070 */
[----:B------:R-:W-:Y:S01]  /*5570*/  UISETP.NE.AND.EX UP5, UPT, UR5, URZ, UPT, UP0 ;  /* 0x000000ff0500728c */ /* 0x000fe2000bfa5300 */
[----:B------:R-:W-:Y:S01]  /*5580*/  UMOV UR24, 0x400 ;  /* 0x0000040000187882 */ /* 0x000fe20000000000 */
[----:B------:R-:W-:Y:S01]  /*5590*/  UISETP.NE.AND UP0, UPT, UR39, 0x1, UPT ;  /* 0x000000012700788c */ /* 0x000fe2000bf05270 */
[----:B------:R-:W-:Y:S01]  /*55a0*/  UMOV UR6, UR7 ;  /* 0x0000000700067c82 */ /* 0x000fe20008000000 */
[----:B------:R-:W-:Y:S01]  /*55b0*/  UMOV UR37, UR9 ;  /* 0x0000000900257c82 */ /* 0x000fe20008000000 */
[----:B-1----:R-:W-:Y:S01]  /*55c0*/  UISETP.NE.AND UP0, UPT, UR15, 0x1, UPT ;  /* 0x000000010f00788c */ /* 0x002fe2000bf05270 */
[----:B------:R-:W-:Y:S01]  /*55d0*/  UMOV UR25, URZ ;  /* 0x000000ff00197c82 */ /* 0x000fe20008000000 */
[----:B------:R-:W-:-:S02]  /*55e0*/  UPLOP3.LUT UP4, UPT, UPT, UPT, UPT, 0x40, 0x4 ;  /* 0x000000000004789c */ /* 0x000fc40003f8e870 */
[----:B------:R-:W-:Y:S01]  /*55f0*/  UISETP.GE.AND UP2, UPT, UR39, 0x1, UPT ;  /* 0x000000012700788c */ /* 0x000fe2000bf46270 */
[----:B------:R-:W1:Y:S01]  /*5600*/  LDCU.64 UR16, c[0x0][0xf28] ;  /* 0x0001e500ff1077ac */ /* 0x000e620008000a00 */
[----:B------:R-:W-:Y:S02]  /*5610*/  ULEA UR24, UR61, UR24, 0x18 ;  /* 0x000000183d187291 */ /* 0x000fe4000f8ec0ff */
[----:B------:R-:W-:Y:S02]  /*5620*/  UISETP.NE.AND.EX UP6, UPT, UR31, URZ, UPT, UP6 ;  /* 0x000000ff1f00728c */ /* 0x000fe4000bfc5360 */
[----:B------:R-:W-:Y:S02]  /*5630*/  USHF.R.U32.HI UR38, URZ, UR33, UR6 ;  /* 0x00000021ff267299 */ /* 0x000fe40008011606 */
[----:B--2---:R-:W-:Y:S02]  /*5640*/  USHF.R.U32.HI UR37, URZ, UR40, UR37 ;  /* 0x00000028ff257299 */ /* 0x004fe40008011625 */
[----:B------:R-:W-:-:S02]  /*5650*/  UISETP.NE.AND UP0, UPT, UR34, 0x1, UPT ;  /* 0x000000012200788c */ /* 0x000fc4000bf05270 */
[----:B------:R-:W-:-:S11]  /*5660*/  UISETP.NE.AND UP3, UPT, UR4, 0x1, UPT ;  /* 0x000000010400788c */ /* 0x000fd6000bf65270 */
.L_x_98:
[C---:B------:R-:W-:Y:S02]  /*5670*/  LEA R8, R10.reuse, UR24, 0x3 ;  /* 0x000000180a087c11 */ /* 0x040fe4000f8e18ff */
[----:B------:R-:W-:Y:S02]  /*5680*/  SHF.L.U32 R5, R9, 0x1f, RZ ;  /* 0x0000001f09057819 */ /* 0x000fe400000006ff */
[----:B------:R-:W-:Y:S02]  /*5690*/  LEA R6, R10, UR24, 0x4 ;  /* 0x000000180a067c11 */ /* 0x000fe4000f8e20ff */
[----:B--2---:R-:W2:Y:S02]  /*56a0*/  SYNCS.PHASECHK.TRANS64.TRYWAIT P0, [R8+URZ+0x80], R5 ;  /* 0x00008005080075a7 */ /* 0x004ea400080011ff */
[----:B--2---:R-:W-:Y:S05]  /*56b0*/  @!P0 BRA `(.L_x_90) ;  /* 0x0000004000e48947 */ /* 0x004fea0003800000 */
.L_x_163:
[----:B--2---:R-:W2:Y:S01]  /*56c0*/  LDS.128 R4, [R6+0xf0] ;  /* 0x0000f00006047984 */ /* 0x004ea20000000c00 */
[----:B------:R-:W-:Y:S01]  /*56d0*/  UISETP.GE.AND UP0, UPT, UR39, 0x1, UPT ;  /* 0x000000012700788c */ /* 0x000fe2000bf06270 */
[----:B------:R-:W-:Y:S01]  /*56e0*/  @!PT LDS RZ, [RZ] ;  /* 0x00000000fffff984 */ /* 0x000fe20000000800 */
[----:B------:R-:W-:Y:S01]  /*56f0*/  @!PT LDS RZ, [RZ] ;  /* 0x00000000fffff984 */ /* 0x000fe20000000800 */
[----:B------:R-:W-:Y:S01]  /*5700*/  @!PT LDS RZ, [RZ] ;  /* 0x00000000fffff984 */ /* 0x000fe20000000800 */
[----:B------:R-:W-:Y:S01]  /*5710*/  @!PT LDS RZ, [RZ] ;  /* 0x00000000fffff984 */ /* 0x000fe20000000800 */
[----:B------:R3:W-:Y:S06]  /*5720*/  MEMBAR.ALL.CTA ;  /* 0x0000000000007992 */ /* 0x0007ec0000008000 */
[----:B---3--:R-:W3:Y:S01]  /*5730*/  FENCE.VIEW.ASYNC.S ;  /* 0x00000000000073c6 */ /* 0x008ee20000000000 */
[----:B--2---:R-:W-:Y:S11]  /*5740*/  LOP3.LUT P0, RZ, R6, 0x1, RZ, 0xc0, !PT ;  /* 0x0000000106ff7812 */ /* 0x004ff6000780c0ff */
[----:B------:R-:W-:Y:S02]  /*5750*/  @!UPT UIADD3 URZ, UPT, UPT, URZ, URZ, URZ ;  /* 0x000000fffffff290 */ /* 0x000fe4000fffe0ff */
[----:B---3--:R-:W-:Y:S01]  /*5760*/  VOTEU.ANY UP2, P0 ;  /* 0x0000000000ff7886 */ /* 0x008fe20000040100 */
[----:B------:R-:W-:Y:S11]  /*5770*/  PLOP3.LUT P0, PT, PT, PT, UP2, 0x80, 0x8 ;  /* 0x000000000008781c */ /* 0x000ff60003f0f028 */
[----:B------:R-:W-:Y:S02]  /*5780*/  @!UPT UIADD3 URZ, UPT, UPT, URZ, URZ, URZ ;  /* 0x000000fffffff290 */ /* 0x000fe4000fffe0ff */
[----:B------:R-:W-:Y:S02]  /*5790*/  @P0 SHF.R.U32.HI R0, RZ, 0x10, R5 ;  /* 0x00000010ff000819 */ /* 0x000fe40000011605 */
[----:B------:R-:W-:Y:S02]  /*57a0*/  @P0 MOV R2, R4 ;  /* 0x0000000400020202 */ /* 0x000fe40000000f00 */
[----:B------:R-:W-:Y:S01]  /*57b0*/  @P0 R2UR UR4, R0 ;  /* 0x00000000000402ca */ /* 0x000fe200000e0000 */
[----:B------:R-:W-:Y:S01]  /*57c0*/  VIADD R0, R8, 0x90 ;  /* 0x0000009008007836 */ /* 0x000fe20000000000 */
[----:B------:R-:W-:Y:S02]  /*57d0*/  @P0 LOP3.LUT R4, R5, 0xffff, RZ, 0xc0, !PT ;  /* 0x0000ffff05040812 */ /* 0x000fe400078ec0ff */
[----:B------:R-:W-:Y:S02]  /*57e0*/  @P0 R2UR UR6, R2 ;  /* 0x00000000020602ca */ /* 0x000fe400000e0000 */
[----:B------:R-:W-:Y:S02]  /*57f0*/  PRMT R0, RZ, 0x654, R0 ;  /* 0x00000654ff007816 */ /* 0x000fe40000000000 */
[----:B------:R-:W-:Y:S02]  /*5800*/  @P0 R2UR UR5, R4 ;  /* 0x00000000040502ca */ /* 0x000fe400000e0000 */
[----:B------:R2:W-:Y:S03]  /*5810*/  SYNCS.ARRIVE.TRANS64.RED.A1T0 RZ, [R0+URZ], RZ ;  /* 0x000000ff00ff79a7 */ /* 0x0005e600081004ff */
[----:B------:R-:W-:Y:S04]  /*5820*/  @UP2 UMOV UR27, UR4 ;  /* 0x00000004001b2c82 */ /* 0x000fe80008000000 */
[----:B------:R-:W-:Y:S04]  /*5830*/  @UP2 UMOV UR14, UR6 ;  /* 0x00000006000e2c82 */ /* 0x000fe80008000000 */
[----:B------:R-:W-:Y:S01]  /*5840*/  @UP2 UMOV UR13, UR5 ;  /* 0x00000005000d2c82 */ /* 0x000fe20008000000 */
[----:B------:R-:W-:Y:S05]  /*5850*/  BRA.U !UP0, `(.L_x_91) ;  /* 0x0000000108c07547 */ /* 0x000fea000b800000 */
[----:B------:R-:W-:Y:S02]  /*5860*/  UIMAD.WIDE.U32 UR8, UR13, UR35, URZ ;  /* 0x000000230d0872a5 */ /* 0x000fe4000f8e00ff */
[----:B------:R-:W-:Y:S02]  /*5870*/  UP2UR UR12, UPR, URZ, 0x4 ;  /* 0x00000004ff0c7883 */ /* 0x000fe40008000000 */
[----:B------:R-:W-:Y:S02]  /*5880*/  UISETP.NE.AND UP2, UPT, UR34, 0x1, UPT ;  /* 0x000000012200788c */ /* 0x000fe4000bf45270 */
[----:B------:R-:W-:Y:S02]  /*5890*/  UIMAD.WIDE.U32 UR10, UR14, UR32, URZ ;  /* 0x000000200e0a72a5 */ /* 0x000fe4000f8e00ff */
[----:B------:R-:W-:Y:S02]  /*58a0*/  USEL UR4, UR29, UR37, !UP2 ;  /* 0x000000251d047287 */ /* 0x000fe4000d000000 */
[----:B------:R-:W-:Y:S02]  /*58b0*/  UISETP.NE.AND UP0, UPT, UR15, 0x1, UPT ;  /* 0x000000010f00788c */ /* 0x000fe4000bf05270 */
[----:B------:R-:W-:Y:S02]  /*58c0*/  UP2UR UR22, UPR, URZ, 0x2 ;  /* 0x00000002ff167883 */ /* 0x000fe40008000000 */
[----:B------:R-:W-:Y:S02]  /*58d0*/  UISETP.NE.AND UP1, UPT, UR39, 0x1, UPT ;  /* 0x000000012700788c */ /* 0x000fe4000bf25270 */
[----:B-1----:R-:W-:Y:S02]  /*58e0*/  UIMAD.WIDE.U32 UR18, UR4, UR16, URZ ;  /* 0x00000010041272a5 */ /* 0x002fe4000f8e00ff */
[----:B------:R-:W-:Y:S01]  /*58f0*/  USEL UR7, UR36, UR38, !UP0 ;  /* 0x0000002624077287 */ /* 0x000fe2000c000000 */
[----:B------:R-:W-:Y:S02]  /*5900*/  UMOV UR5, UR9 ;  /* 0x0000000900057c82 */ /* 0x000fe40008000000 */
[----:B------:R-:W-:Y:S02]  /*5910*/  USHF.R.U32.HI UR6, URZ, UR40, UR5 ;  /* 0x00000028ff067299 */ /* 0x000fe40008011605 */
[----:B------:R-:W-:Y:S02]  /*5920*/  UIMAD.WIDE.U32 UR20, UR7, UR16, URZ ;  /* 0x00000010071472a5 */ /* 0x000fe4000f8e00ff */
[----:B------:R-:W-:Y:S02]  /*5930*/  USEL UR6, UR13, UR6, !UP2 ;  /* 0x000000060d067287 */ /* 0x000fe4000d000000 */
[----:B------:R-:W-:Y:S01]  /*5940*/  UISETP.NE.AND UP2, UPT, UR12, URZ, UPT ;  /* 0x000000ff0c00728c */ /* 0x000fe2000bf45270 */
[----:B------:R-:W-:Y:S01]  /*5950*/  UMOV UR5, UR11 ;  /* 0x0000000b00057c82 */ /* 0x000fe20008000000 */
[----:B------:R-:W-:Y:S02]  /*5960*/  UIMAD.WIDE.U32 UR10, UR6, UR16, URZ ;  /* 0x00000010060a72a5 */ /* 0x000fe4000f8e00ff */
[----:B------:R-:W-:Y:S03]  /*5970*/  USHF.R.U32.HI UR8, URZ, UR33, UR5 ;  /* 0x00000021ff087299 */ /* 0x000fe60008011605 */
[----:B------:R-:W-:Y:S02]  /*5980*/  UMOV UR5, UR19 ;  /* 0x0000001300057c82 */ /* 0x000fe40008000000 */
[----:B------:R-:W-:Y:S03]  /*5990*/  @UP1 USHF.R.U32.HI UR4, URZ, UR17, UR5 ;  /* 0x00000011ff041299 */ /* 0x000fe60008011605 */
[----:B------:R-:W-:Y:S01]  /*59a0*/  UMOV UR5, UR21 ;  /* 0x0000001500057c82 */ /* 0x000fe20008000000 */
[----:B------:R-:W-:Y:S02]  /*59b0*/  UIMAD UR4, UR39, UR4, URZ ;  /* 0x00000004270472a4 */ /* 0x000fe4000f8e02ff */
[----:B------:R-:W-:Y:S02]  /*59c0*/  @UP1 USHF.R.U32.HI UR7, URZ, UR17, UR5 ;  /* 0x00000011ff071299 */ /* 0x000fe40008011605 */
[----:B------:R-:W-:Y:S02]  /*59d0*/  USEL UR5, UR14, UR8, !UP0 ;  /* 0x000000080e057287 */ /* 0x000fe4000c000000 */
[----:B------:R-:W-:Y:S02]  /*59e0*/  UIMAD UR8, UR39, UR7, URZ ;  /* 0x00000007270872a4 */ /* 0x000fe4000f8e02ff */
[----:B------:R-:W-:Y:S03]  /*59f0*/  UISETP.GE.AND UP0, UPT, UR6, UR4, UPT ;  /* 0x000000040600728c */ /* 0x000fe6000bf06270 */
[----:B------:R-:W-:Y:S01]  /*5a00*/  UMOV UR4, UR11 ;  /* 0x0000000b00047c82 */ /* 0x000fe20008000000 */
[----:B------:R-:W-:Y:S02]  /*5a10*/  UISETP.GE.OR UP0, UPT, UR5, UR8, UP0 ;  /* 0x000000080500728c */ /* 0x000fe40008706670 */
[----:B------:R-:W-:Y:S02]  /*5a20*/  USHF.R.U32.HI UR4, URZ, UR17, UR4 ;  /* 0x00000011ff047299 */ /* 0x000fe40008011604 */
[----:B------:R-:W-:Y:S02]  /*5a30*/  UIMAD.WIDE.U32 UR8, UR5, UR16, URZ ;  /* 0x00000010050872a5 */ /* 0x000fe4000f8e00ff */
[----:B------:R-:W-:Y:S04]  /*5a40*/  USEL UR10, UR6, UR4, !UP1 ;  /* 0x00000004060a7287 */ /* 0x000fe8000c800000 */
[----:B------:R-:W-:Y:S01]  /*5a50*/  UIADD3 UR11, UPT, UPT, -UR10, URZ, URZ ;  /* 0x000000ff0a0b7290 */ /* 0x000fe2000fffe1ff */
[----:B------:R-:W-:Y:S02]  /*5a60*/  @!UP0 UMOV UR4, UR9 ;  /* 0x0000000900048c82 */ /* 0x000fe40008000000 */
[----:B------:R-:W-:Y:S02]  /*5a70*/  @!UP0 USHF.R.U32.HI UR4, URZ, UR17, UR4 ;  /* 0x00000011ff048299 */ /* 0x000fe40008011604 */
[----:B------:R-:W-:Y:S02]  /*5a80*/  UIMAD UR8, UR39, UR11, UR6 ;  /* 0x0000000b270872a4 */ /* 0x000fe4000f8e0206 */
[----:B------:R-:W-:Y:S02]  /*5a90*/  @!UP0 USEL UR4, UR5, UR4, !UP1 ;  /* 0x0000000405048287 */ /* 0x000fe4000c800000 */
[----:B------:R-:W-:Y:S02]  /*5aa0*/  UISETP.NE.AND UP1, UPT, UR22, URZ, UPT ;  /* 0x000000ff1600728c */ /* 0x000fe4000bf25270 */
[----:B------:R-:W-:Y:S02]  /*5ab0*/  @!UP0 UIMAD UR8, UR7, UR8, UR4 ;  /* 0x00000008070882a4 */ /* 0x000fe4000f8e0204 */
[----:B------:R-:W-:Y:S02]  /*5ac0*/  @!UP0 UIADD3 UR9, UPT, UPT, UR10, -UR4, URZ ;  /* 0x800000040a098290 */ /* 0x000fe4000fffe0ff */
[----:B------:R-:W-:Y:S02]  /*5ad0*/  UIADD3 UR4, UPT, UPT, -UR5, URZ, URZ ;  /* 0x000000ff05047290 */ /* 0x000fe4000fffe1ff */
[----:B------:R-:W-:Y:S02]  /*5ae0*/  UIADD3 UR7, UPT, UPT, -UR6, URZ, URZ ;  /* 0x000000ff06077290 */ /* 0x000fe4000fffe1ff */
[----:B------:R-:W-:Y:S02]  /*5af0*/  @!UP0 UIMAD UR6, UR9, UR39, UR5 ;  /* 0x00000027090682a4 */ /* 0x000fe4000f8e0205 */
[----:B------:R-:W-:Y:S02]  /*5b00*/  UIMAD UR14, UR15, UR4, UR14 ;  /* 0x000000040f0e72a4 */ /* 0x000fe4000f8e020e */
[----:B------:R-:W-:Y:S01]  /*5b10*/  UIMAD UR13, UR34, UR7, UR13 ;  /* 0x00000007220d72a4 */ /* 0x000fe2000f8e020d */
[----:B------:R-:W-:Y:S02]  /*5b20*/  @!UP0 UMOV UR5, UR8 ;  /* 0x0000000800058c82 */ /* 0x000fe40008000000 */
[----:B------:R-:W-:Y:S02]  /*5b30*/  UIMAD UR14, UR5, UR15, UR14 ;  /* 0x0000000f050e72a4 */ /* 0x000fe4000f8e020e */
[----:B------:R-:W-:Y:S11]  /*5b40*/  UIMAD UR13, UR6, UR34, UR13 ;  /* 0x00000022060d72a4 */ /* 0x000ff6000f8e020d */
[----:B------:R-:W-:Y:S01]  /*5b50*/  @!UPT UIADD3 URZ, UPT, UPT, URZ, URZ, URZ ;  /* 0x000000fffffff290 */ /* 0x000fe2000fffe0ff */
.L_x_91:
[----:B------:R-:W3:Y:S01]  /*5b60*/  @!UP3 LDCU.128 UR20, c[0x0][0xf10] ;  /* 0x0001e200ff14b7ac */ /* 0x000ee20008000c00 */
[----:B------:R-:W-:Y:S04]  /*5b70*/  ISETP.NE.U32.AND P0, PT, RZ, UR30, PT ;  /* 0x0000001eff007c0c */ /* 0x000fe8000bf05070 */
[----:B------:R-:W-:Y:S01]  /*5b80*/  ISETP.NE.AND.EX P0, PT, RZ, UR31, PT, P0 ;  /* 0x0000001fff007c0c */ /* 0x000fe2000bf05300 */
[----:B------:R-:W4:Y:S01]  /*5b90*/  @!UP3 LDCU UR5, c[0x0][0xf0c] ;  /* 0x0001e180ff05b7ac */ /* 0x000f220008000800 */
[----:B------:R-:W-:Y:S02]  /*5ba0*/  USHF.L.U32 UR11, UR26, 0x7, URZ ;  /* 0x000000071a0b7899 */ /* 0x000fe400080006ff */
[----:B------:R-:W-:Y:S02]  /*5bb0*/  USHF.L.U32 UR10, UR28, 0x6, URZ ;  /* 0x000000061c0a7899 */ /* 0x000fe400080006ff */
[----:B---3--:R-:W-:Y:S07]  /*5bc0*/  UIMAD.WIDE.U32 UR6, UR14, UR20, URZ ;  /* 0x000000140e0672a5 */ /* 0x008fee000f8e00ff */
[----:B------:R-:W-:Y:S01]  /*5bd0*/  @!UP3 UMOV UR4, UR7 ;  /* 0x000000070004bc82 */ /* 0x000fe20008000000 */
[----:B----4-:R-:W-:Y:S02]  /*5be0*/  @!UP3 UISETP.NE.AND UP0, UPT, UR5, 0x1, UPT ;  /* 0x000000010500b88c */ /* 0x010fe4000bf05270 */
[----:B------:R-:W-:Y:S02]  /*5bf0*/  @!UP3 USHF.R.U32.HI UR4, URZ, UR21, UR4 ;  /* 0x00000015ff04b299 */ /* 0x000fe40008011604 */
[----:B------:R-:W-:Y:S02]  /*5c00*/  UIMAD.WIDE.U32 UR6, UR13, UR23, URZ ;  /* 0x000000170d0672a5 */ /* 0x000fe4000f8e00ff */
[----:B------:R-:W-:Y:S02]  /*5c10*/  @!UP3 USEL UR8, UR14, UR4, !UP0 ;  /* 0x000000040e08b287 */ /* 0x000fe4000c000000 */
[----:B------:R-:W-:Y:S03]  /*5c20*/  @!UP3 UISETP.NE.AND UP0, UPT, UR22, 0x1, UPT ;  /* 0x000000011600b88c */ /* 0x000fe6000bf05270 */
[----:B------:R-:W-:Y:S02]  /*5c30*/  @!UP3 UMOV UR6, UR7 ;  /* 0x000000070006bc82 */ /* 0x000fe40008000000 */
[----:B------:R-:W3:Y:S02]  /*5c40*/  @!UP3 LDCU UR4, c[0x0][0xf20] ;  /* 0x0001e400ff04b7ac */ /* 0x000ee40008000800 */
[----:B---3--:R-:W-:Y:S04]  /*5c50*/  @!UP3 USHF.R.U32.HI UR6, URZ, UR4, UR6 ;  /* 0x00000004ff06b299 */ /* 0x008fe80008011606 */
[----:B------:R-:W-:Y:S04]  /*5c60*/  @!UP3 USEL UR6, UR13, UR6, !UP0 ;  /* 0x000000060d06b287 */ /* 0x000fe8000c000000 */
[----:B------:R-:W-:Y:S02]  /*5c70*/  @!UP3 UIADD3 UR4, UPT, UPT, -UR8, UR6, URZ ;  /* 0x000000060804b290 */ /* 0x000fe4000fffe1ff */
[----:B------:R-:W-:Y:S02]  /*5c80*/  @!UP3 UIADD3 UR6, UPT, UPT, UR8, -UR6, URZ ;  /* 0x800000060806b290 */ /* 0x000fe4000fffe0ff */
[----:B------:R-:W-:Y:S02]  /*5c90*/  @!UP3 UIMAD UR14, UR4, UR5, UR14 ;  /* 0x00000005040eb2a4 */ /* 0x000fe4000f8e020e */
[----:B------:R-:W-:Y:S01]  /*5ca0*/  @!UP3 UIMAD UR13, UR6, UR22, UR13 ;  /* 0x00000016060db2a4 */ /* 0x000fe2000f8e020d */
[----:B------:R-:W-:Y:S11]  /*5cb0*/  BRA.U UP4, `(.L_x_92) ;  /* 0x0000000104107547 */ /* 0x000ff6000b800000 */
[----:B--2---:R-:W-:Y:S04]  /*5cc0*/  MOV R0, UR45 ;  /* 0x0000002d00007c02 */ /* 0x004fe80008000f00 */
[----:B------:R-:W-:Y:S04]  /*5cd0*/  SHF.L.U32 R5, R0, 0x1f, RZ ;  /* 0x0000001f00057819 */ /* 0x000fe800000006ff */
[----:B------:R-:W2:Y:S02]  /*5ce0*/  SYNCS.PHASECHK.TRANS64.TRYWAIT P1, [UR24+0x78], R5 ;  /* 0x00007805ff0075a7 */ /* 0x000ea40008021118 */
[----:B--2---:R-:W-:Y:S05]  /*5cf0*/  @!P1 BRA `(.L_x_93) ;  /* 0x0000003c00689947 */ /* 0x004fea0003800000 */
.L_x_92:
[----:B------:R-:W-:Y:S05]  /*5d00*/  BRA.U !UP6, `(.L_x_94) ;  /* 0x000000010e387547 */ /* 0x000fea000b800000 */
[----:B------:R-:W-:Y:S01]  /*5d10*/  UPLOP3.LUT UP1, UPT, UPT, UPT, UP5, 0x80, 0x8 ;  /* 0x000000000008789c */ /* 0x000fe20003f2f050 */
[----:B--2---:R-:W-:Y:S01]  /*5d20*/  HFMA2 R0, -RZ, RZ, 0, 5.9604644775390625e-08 ;  /* 0x00000001ff007431 */ /* 0x004fe200000001ff */
[----:B------:R-:W2:Y:S01]  /*5d30*/  LDCU.64 UR8, c[0x0][0x358] ;  /* 0x00006b00ff0877ac */ /* 0x000ea20008000a00 */
[----:B------:R-:W-:Y:S03]  /*5d40*/  IMAD.MOV.U32 R84, RZ, RZ, 0x1 ;  /* 0x00000001ff547424 */ /* 0x000fe600078e00ff */
[----:B------:R-:W-:Y:S05]  /*5d50*/  PLOP3.LUT P1, PT, PT, PT, UP1, 0x80, 0x8 ;  /* 0x000000000008781c */ /* 0x000fea0003f2f018 */
[----:B------:R-:W3:Y:S01]  /*5d60*/  @UP1 LDCU.64 UR4, c[0x0][0xc88] ;  /* 0x00019100ff0417ac */ /* 0x000ee20008000a00 */
[----:B------:R-:W-:Y:S07]  /*5d70*/  @UP1 UIMAD UR6, UR52, UR30, URZ ;  /* 0x0000001e340612a4 */ /* 0x000fee000f8e02ff */
[----:B------:R-:W-:Y:S01]  /*5d80*/  @!P1 PRMT R84, R0, 0x7610, R84 ;  /* 0x0000761000549816 */ /* 0x000fe20000000054 */
[----:B---3--:R-:W-:Y:S06]  /*5d90*/  @UP1 UIMAD.WIDE UR4, UR6, 0x4, UR4 ;  /* 0x00000004060418a5 */ /* 0x008fec000f8e0204 */
[----:B------:R-:W-:Y:S01]  /*5da0*/  IMAD.U32 R4, RZ, RZ, UR4 ;  /* 0x00000004ff047e24 */ /* 0x000fe2000f8e00ff */
[----:B------:R-:W-:Y:S04]  /*5db0*/  MOV R5, UR5 ;  /* 0x0000000500057c02 */ /* 0x000fe80008000f00 */
[----:B------:R-:W3:Y:S01]  /*5dc0*/  @!UP1 LDCU UR4, c[0x0][0xc80] ;  /* 0x00019000ff0497ac */ /* 0x000ee20008000800 */
[----:B--2--5:R4:W5:Y:S02]  /*5dd0*/  @P1 LDG.E R41, desc[UR8][R4.64] ;  /* 0x0000000804291981 */ /* 0x024964000c1e1900 */
[----:B---34-:R-:W-:Y:S07]  /*5de0*/  @!P1 IMAD.U32 R41, RZ, RZ, UR4 ;  /* 0x00000004ff299e24 */ /* 0x018fee000f8e00ff */
.L_x_94:
[----:B-----5:R-:W-:Y:S01]  /*5df0*/  @!P0 FSETP.EQ.AND P2, PT, R41, RZ, PT ;  /* 0x000000ff2900820b */ /* 0x020fe20003f42000 */
[----:B------:R-:W-:Y:S01]  /*5e00*/  @!UPT UIADD3 URZ, UPT, UPT, URZ, URZ, URZ ;  /* 0x000000fffffff290 */ /* 0x000fe2000fffe0ff */
[----:B------:R-:W-:Y:S11]  /*5e10*/  @!P0 BRA `(.L_x_95) ;  /* 0x0000000000148947 */ /* 0x000ff60003800000 */
[----:B------:R-:W-:Y:S02]  /*5e20*/  LOP3.LUT P0, RZ, R84, 0xff, RZ, 0xc0, !PT ;  /* 0x000000ff54ff7812 */ /* 0x000fe4000780c0ff */
[----:B------:R-:W-:Y:S04]  /*5e30*/  PLOP3.LUT P2, PT, PT, PT, UP1, 0x80, 0x8 ;  /* 0x000000000008781c */ /* 0x000fe80003f4f018 */
[----:B------:R-:W-:Y:S07]  /*5e40*/  PLOP3.LUT P2, PT, P2, PT, PT, 0x8, 0x80 ;  /* 0x000000000080781c */ /* 0x000fee000174e170 */
[----:B------:R-:W-:Y:S11]  /*5e50*/  @P0 FSETP.EQ.AND P2, PT, R41, RZ, PT ;  /* 0x000000ff2900020b */ /* 0x000ff60003f42000 */
[----:B------:R-:W-:Y:S02]  /*5e60*/  @!UPT UIADD3 URZ, UPT, UPT, URZ, URZ, URZ ;  /* 0x000000fffffff290 */ /* 0x000fe4000fffe0ff */
.L_x_95:
[----:B------:R-:W-:Y:S01]  /*5e70*/  ULEA UR4, UR25, UR24, 0x3 ;  /* 0x0000001819047291 */ /* 0x000fe2000f8e18ff */
[----:B--2---:R-:W-:Y:S02]  /*5e80*/  SHF.L.U32 R5, R11, 0x1f, RZ ;  /* 0x0000001f0b057819 */ /* 0x004fe400000006ff */
[----:B------:R-:W-:Y:S04]  /*5e90*/  ELECT P1, URZ, PT ;  /* 0x0000000000ff782f */ /* 0x000fe80003820000 */
[----:B------:R-:W-:Y:S02]  /*5ea0*/  PLOP3.LUT P1, PT, P2, P1, PT, 0xf2, 0x2f ;  /* 0x00000000002f781c */ /* 0x000fe40001723e72 */
[----:B------:R-:W2:Y:S02]  /*5eb0*/  SYNCS.PHASECHK.TRANS64.TRYWAIT P0, [UR4+0x58], R5 ;  /* 0x00005805ff0075a7 */ /* 0x000ea40008001104 */
[----:B--2---:R-:W-:Y:S09]  /*5ec0*/  @!P0 BRA `(.L_x_96) ;  /* 0x0000003c000c8947 */ /* 0x004ff20003800000 */
.L_x_166:
[----:B------:R-:W-:Y:S01]  /*5ed0*/  VOTEU.ALL UP0, P1 ;  /* 0x0000000000ff7886 */ /* 0x000fe20000800000 */
[----:B------:R-:W-:Y:S01]  /*5ee0*/  @!P1 IADD3 R4, P0, PT, R12, 0x980, RZ ;  /* 0x000009800c049810 */ /* 0x000fe20007f1e0ff */
[----:B------:R-:W-:Y:S01]  /*5ef0*/  UIADD3 UR9, UPT, UPT, UR4, 0x40, URZ ;  /* 0x0000004004097890 */ /* 0x000fe2000fffe0ff */
[----:B------:R-:W-:Y:S01]  /*5f00*/  VIADD R10, R10, 0x1 ;  /* 0x000000010a0a7836 */ /* 0x000fe20000000000 */
[----:B------:R-:W-:Y:S01]  /*5f10*/  UMOV UR22, 0x0 ;  /* 0x0000000000167882 */ /* 0x000fe20000000000 */
[----:B------:R-:W-:Y:S01]  /*5f20*/  @!UP0 ULEA UR5, UR25, UR24, 0xd ;  /* 0x0000001819058291 */ /* 0x000fe2000f8e68ff */
[----:B------:R-:W-:Y:S01]  /*5f30*/  @!P1 IMAD.X R2, RZ, RZ, R13, P0 ;  /* 0x000000ffff029224 */ /* 0x000fe200000e060d */
[----:B------:R-:W-:Y:S01]  /*5f40*/  @!P1 R2UR UR7, R4 ;  /* 0x00000000040792ca */ /* 0x000fe200000e0000 */
[----:B------:R-:W-:Y:S01]  /*5f50*/  UMOV UR23, 0x10000000 ;  /* 0x1000000000177882 */ /* 0x000fe20000000000 */
[----:B------:R-:W-:Y:S02]  /*5f60*/  @!UP0 UIADD3 UR8, UPT, UPT, UR5, 0x200, URZ ;  /* 0x0000020005088890 */ /* 0x000fe4000fffe0ff */
[----:B------:R-:W-:Y:S01]  /*5f70*/  UIADD3 UR5, UPT, UPT, UR25, 0x1, URZ ;  /* 0x0000000119057890 */ /* 0x000fe2000fffe0ff */
[----:B------:R-:W-:Y:S03]  /*5f80*/  UMOV UR12, UR52 ;  /* 0x00000034000c7c82 */ /* 0x000fe60008000000 */
[----:B------:R-:W-:Y:S04]  /*5f90*/  UISETP.NE.AND UP0, UPT, UR5, 0x3, UPT ;  /* 0x000000030500788c */ /* 0x000fe8000bf05270 */
[----:B------:R-:W-:Y:S01]  /*5fa0*/  USEL UR6, UR5, URZ, UP0 ;  /* 0x000000ff05067287 */ /* 0x000fe20008000000 */
[----:B------:R-:W-:Y:S01]  /*5fb0*/  @!P1 R2UR UR5, R2 ;  /* 0x00000000020592ca */ /* 0x000fe200000e0000 */
[----:B------:R-:W-:Y:S01]  /*5fc0*/  IMAD.U32 R4, RZ, RZ, UR7 ;  /* 0x00000007ff047e24 */ /* 0x000fe2000f8e00ff */
[----:B------:R-:W-:Y:S01]  /*5fd0*/  USEL UR20, URZ, 0x1, UP0 ;  /* 0x00000001ff147887 */ /* 0x000fe20008000000 */
[----:B------:R-:W-:Y:S01]  /*5fe0*/  @!P1 IMAD.MOV.U32 R2, RZ, RZ, 0x2000 ;  /* 0x00002000ff029424 */ /* 0x000fe200078e00ff */
[----:B------:R-:W-:Y:S01]  /*5ff0*/  VOTEU.ALL UP0, P1 ;  /* 0x0000000000ff7886 */ /* 0x000fe20000800000 */
[----:B------:R-:W-:Y:S01]  /*6000*/  UPRMT UR7, UR61, 0x654, UR9 ;  /* 0x000006543d077896 */ /* 0x000fe20008000009 */
[----:B------:R-:W-:Y:S02]  /*6010*/  @!P1 R2UR UR18, R4 ;  /* 0x00000000041292ca */ /* 0x000fe400000e0000 */
[----:B------:R-:W-:Y:S04]  /*6020*/  LOP3.LUT R11, R11, UR20, RZ, 0x3c, !PT ;  /* 0x000000140b0b7c12 */ /* 0x000fe8000f8e3cff */
[----:B--2---:R-:W-:Y:S01]  /*6030*/  SHF.L.U32 R0, R11, 0x1f, RZ ;  /* 0x0000001f0b007819 */ /* 0x004fe200000006ff */
[----:B------:R-:W-:Y:S01]  /*6040*/  IMAD.U32 R5, RZ, RZ, UR5 ;  /* 0x00000005ff057e24 */ /* 0x000fe2000f8e00ff */
[----:B------:R-:W-:Y:S04]  /*6050*/  ULEA UR5, UR6, UR24, 0x3 ;  /* 0x0000001806057291 */ /* 0x000fe8000f8e18ff */
[----:B------:R-:W-:Y:S11]  /*6060*/  @!P1 R2UR UR19, R5 ;  /* 0x00000000051392ca */ /* 0x000ff600000e0000 */
[----:B------:R-:W-:Y:S02]  /*6070*/  @!UPT UIADD3 URZ, UPT, UPT, URZ, URZ, URZ ;  /* 0x000000fffffff290 */ /* 0x000fe4000fffe0ff */
[----:B------:R2:W-:Y:S01]  /*6080*/  @!UP0 UTMALDG.3D [UR8], [UR18], desc[UR22] ;  /* 0x00001608120085b4 */ /* 0x0005e20008011000 */
[----:B------:R2:W-:Y:S01]  /*6090*/  @!P1 SYNCS.ARRIVE.TRANS64.RED.A0TR RZ, [UR4+0x40], R2 ;  /* 0x00004002ffff99a7 */ /* 0x0005e20008300404 */
[----:B------:R-:W-:Y:S01]  /*60a0*/  SYNCS.ARRIVE.TRANS64.RED.A1T0 RZ, [UR7], RZ ;  /* 0x000000ffffff79a7 */ /* 0x000fe20008100407 */
[----:B------:R-:W3:Y:S02]  /*60b0*/  SYNCS.PHASECHK.TRANS64.TRYWAIT P0, [UR5+0x58], R0 ;  /* 0x00005800ff0075a7 */ /* 0x000ee40008001105 */
[----:B--23--:R-:W-:Y:S05]  /*60c0*/  @!P0 BRA `(.L_x_97) ;  /* 0x0000003800a48947 */ /* 0x00cfea0003800000 */
.L_x_168:
[----:B------:R-:W-:Y:S01]  /*60d0*/  UIADD3 UR9, UPT, UPT, UR5, 0x40, URZ ;  /* 0x0000004005097890 */ /* 0x000fe2000fffe0ff */
[----:B------:R-:W-:Y:S01]  /*60e0*/  @!P1 IADD3 R2, P0, PT, R12, 0x980, RZ ;  /* 0x000009800c029810 */ /* 0x000fe20007f1e0ff */
[----:B------:R-:W-:Y:S01]  /*60f0*/  UPLOP3.LUT UP4, UPT, UPT, UPT, UPT, 0x80, 0x8 ;  /* 0x000000000008789c */ /* 0x000fe20003f8f070 */
[----:B------:R-:W-:Y:S01]  /*6100*/  R2UR UR22, R86 ;  /* 0x00000000561672ca */ /* 0x000fe200000e0000 */
[----:B------:R-:W-:Y:S01]  /*6110*/  UMOV UR20, 0x0 ;  /* 0x0000000000147882 */ /* 0x000fe20000000000 */
[----:B------:R-:W-:Y:S01]  /*6120*/  UMOV UR21, 0x10000000 ;  /* 0x1000000000157882 */ /* 0x000fe20000000000 */
[----:B------:R-:W-:Y:S01]  /*6130*/  UMOV UR12, UR52 ;  /* 0x00000034000c7c82 */ /* 0x000fe20008000000 */
[----:B------:R-:W-:Y:S01]  /*6140*/  VOTEU.ALL UP0, P1 ;  /* 0x0000000000ff7886 */ /* 0x000fe20000800000 */
[----:B--2---:R-:W-:Y:S01]  /*6150*/  @!P1 IMAD.X R0, RZ, RZ, R13, P0 ;  /* 0x000000ffff009224 */ /* 0x004fe200000e060d */
[----:B------:R-:W-:Y:S01]  /*6160*/  R2UR UR19, R87 ;  /* 0x00000000571372ca */ /* 0x000fe200000e0000 */
[----:B------:R-:W-:Y:S01]  /*6170*/  UMOV UR52, UR27 ;  /* 0x0000001b00347c82 */ /* 0x000fe20008000000 */
[C---:B------:R-:W-:Y:S01]  /*6180*/  ISETP.NE.AND P0, PT, R10.reuse, 0x2, PT ;  /* 0x000000020a00780c */ /* 0x040fe20003f05270 */
[----:B------:R-:W-:Y:S02]  /*6190*/  @!UP0 ULEA UR4, UR6, UR24, 0xd ;  /* 0x0000001806048291 */ /* 0x000fe4000f8e68ff */
[----:B------:R-:W-:Y:S01]  /*61a0*/  @!UP0 UIADD3 UR10, UPT, UPT, UR10, 0x20, URZ ;  /* 0x000000200a0a8890 */ /* 0x000fe2000fffe0ff */
[----:B------:R-:W-:Y:S01]  /*61b0*/  SEL R10, R10, RZ, P0 ;  /* 0x000000ff0a0a7207 */ /* 0x000fe20000000000 */
[----:B------:R-:W-:Y:S02]  /*61c0*/  @!UP0 UIADD3 UR8, UPT, UPT, UR4, 0x200, URZ ;  /* 0x0000020004088890 */ /* 0x000fe4000fffe0ff */
[----:B------:R-:W-:Y:S01]  /*61d0*/  UIADD3 UR4, UPT, UPT, UR6, 0x1, URZ ;  /* 0x0000000106047890 */ /* 0x000fe2000fffe0ff */
[----:B------:R-:W-:Y:S01]  /*61e0*/  @!P1 R2UR UR6, R2 ;  /* 0x00000000020692ca */ /* 0x000fe200000e0000 */
[----:B------:R-:W-:Y:S02]  /*61f0*/  UIADD3 UR28, UPT, UPT, UR13, UR22, URZ ;  /* 0x000000160d1c7290 */ /* 0x000fe4000fffe0ff */
[----:B------:R-:W-:Y:S02]  /*6200*/  UISETP.NE.AND UP0, UPT, UR4, 0x3, UPT ;  /* 0x000000030400788c */ /* 0x000fe4000bf05270 */
[----:B------:R-:W-:Y:S02]  /*6210*/  UIADD3 UR26, UPT, UPT, UR14, UR19, URZ ;  /* 0x000000130e1a7290 */ /* 0x000fe4000fffe0ff */
[----:B------:R-:W-:Y:S01]  /*6220*/  USEL UR25, UR4, URZ, UP0 ;  /* 0x000000ff04197287 */ /* 0x000fe20008000000 */
[----:B------:R-:W-:Y:S01]  /*6230*/  @!P1 R2UR UR4, R0 ;  /* 0x00000000000492ca */ /* 0x000fe200000e0000 */
[----:B------:R-:W-:Y:S01]  /*6240*/  USEL UR18, URZ, 0x1, UP0 ;  /* 0x00000001ff127887 */ /* 0x000fe20008000000 */
[----:B------:R-:W-:Y:S01]  /*6250*/  SEL R0, RZ, 0x1, P0 ;  /* 0x00000001ff007807 */ /* 0x000fe20000000000 */
[----:B------:R-:W-:Y:S02]  /*6260*/  VOTEU.ALL UP0, P1 ;  /* 0x0000000000ff7886 */ /* 0x000fe40000800000 */
[----:B------:R-:W-:Y:S01]  /*6270*/  IMAD.U32 R4, RZ, RZ, UR6 ;  /* 0x00000006ff047e24 */ /* 0x000fe2000f8e00ff */
[----:B------:R-:W-:Y:S02]  /*6280*/  LOP3.LUT R9, R9, R0, RZ, 0x3c, !PT ;  /* 0x0000000009097212 */ /* 0x000fe400078e3cff */
[----:B------:R-:W-:Y:S02]  /*6290*/  LOP3.LUT R11, R11, UR18, RZ, 0x3c, !PT ;  /* 0x000000120b0b7c12 */ /* 0x000fe4000f8e3cff */
[----:B------:R-:W-:Y:S03]  /*62a0*/  @!P1 R2UR UR6, R4 ;  /* 0x00000000040692ca */ /* 0x000fe600000e0000 */
[----:B------:R-:W-:Y:S01]  /*62b0*/  IMAD.U32 R5, RZ, RZ, UR4 ;  /* 0x00000004ff057e24 */ /* 0x000fe2000f8e00ff */
[----:B------:R-:W-:Y:S04]  /*62c0*/  UPRMT UR4, UR61, 0x654, UR9 ;  /* 0x000006543d047896 */ /* 0x000fe80008000009 */
[----:B------:R-:W-:Y:S11]  /*62d0*/  @!P1 R2UR UR7, R5 ;  /* 0x00000000050792ca */ /* 0x000ff600000e0000 */
[----:B------:R-:W-:Y:S02]  /*62e0*/  @!UPT UIADD3 URZ, UPT, UPT, URZ, URZ, URZ ;  /* 0x000000fffffff290 */ /* 0x000fe4000fffe0ff */
[----:B------:R2:W-:Y:S01]  /*62f0*/  @!UP0 UTMALDG.3D [UR8], [UR6], desc[UR20] ;  /* 0x00001408060085b4 */ /* 0x0005e20008011000 */
[----:B------:R2:W-:Y:S01]  /*6300*/  @!P1 SYNCS.ARRIVE.TRANS64.RED.A0TR RZ, [UR5+0x40], R3 ;  /* 0x00004003ffff99a7 */ /* 0x0005e20008300405 */
[----:B------:R-:W-:Y:S01]  /*6310*/  SYNCS.ARRIVE.TRANS64.RED.A1T0 RZ, [UR4], RZ ;  /* 0x000000ffffff79a7 */ /* 0x000fe20008100404 */
[----:B------:R-:W-:Y:S05]  /*6320*/  BRA.U UP2, `(.L_x_98) ;  /* 0xfffffff102d07547 */ /* 0x000fea000b83ffff */
[----:B------:R-:W-:Y:S01]  /*6330*/  UIADD3 UR24, UPT, UPT, UR24, 0x58, URZ ;  /* 0x0000005818187890 */ /* 0x000fe2000fffe0ff */
[----:B--2---:R-:W-:-:S03]  /*6340*/  SHF.L.U32 R3, R11, 0x1f, RZ ;  /* 0x0000001f0b037819 */ /* 0x004fc600000006ff */
[----:B------:R-:W-:-:S09]  /*6350*/  ULEA UR4, UR25, UR24, 0x3 ;  /* 0x0000001819047291 */ /* 0x000fd2000f8e18ff */
[----:B------:R-:W2:Y:S02]  /*6360*/  SYNCS.PHASECHK.TRANS64.TRYWAIT P0, [UR4], R3 ;  /* 0x00000003ff0075a7 */ /* 0x000ea40008001104 */
[----:B--2---:R-:W-:Y:S05]  /*6370*/  @!P0 BRA `(.L_x_99) ;  /* 0x0000003800108947 */ /* 0x004fea0003800000 */
.L_x_170:
[----:B------:R-:W-:-:S04]  /*6380*/  UIADD3 UR4, UPT, UPT, UR25, 0x1, URZ ;  /* 0x0000000119047890 */ /* 0x000fc8000fffe0ff */
[----:B------:R-:W-:-:S04]  /*6390*/  UISETP.NE.AND UP0, UPT, UR4, 0x3, UPT ;  /* 0x000000030400788c */ /* 0x000fc8000bf05270 */
[----:B------:R-:W-:Y:S02]  /*63a0*/  USEL UR6, URZ, 0x1, UP0 ;  /* 0x00000001ff067887 */ /* 0x000fe40008000000 */
[----:B------:R-:W-:-:S04]  /*63b0*/  USEL UR4, UR4, URZ, UP0 ;  /* 0x000000ff04047287 */ /* 0x000fc80008000000 */
[----:B------:R-:W-:Y:S01]  /*63c0*/  ULEA UR5, UR4, UR24, 0x3 ;  /* 0x0000001804057291 */ /* 0x000fe2000f8e18ff */
[----:B------:R-:W-:-:S04]  /*63d0*/  LOP3.LUT R11, R11, UR6, RZ, 0x3c, !PT ;  /* 0x000000060b0b7c12 */ /* 0x000fc8000f8e3cff */
[----:B--2---:R-:W-:-:S04]  /*63e0*/  SHF.L.U32 R3, R11, 0x1f, RZ ;  /* 0x0000001f0b037819 */ /* 0x004fc800000006ff */
[----:B------:R-:W2:Y:S02]  /*63f0*/  SYNCS.PHASECHK.TRANS64.TRYWAIT P0, [UR5], R3 ;  /* 0x00000003ff0075a7 */ /* 0x000ea40008001105 */
[----:B--2---:R-:W-:Y:S05]  /*6400*/  @!P0 BRA `(.L_x_100) ;  /* 0x0000003800048947 */ /* 0x004fea0003800000 */
.L_x_172:
[----:B------:R-:W-:-:S04]  /*6410*/  UIADD3 UR4, UPT, UPT, UR4, 0x1, URZ ;  /* 0x0000000104047890 */ /* 0x000fc8000fffe0ff */
[----:B------:R-:W-:-:S04]  /*6420*/  UISETP.NE.AND UP0, UPT, UR4, 0x3, UPT ;  /* 0x000000030400788c */ /* 0x000fc8000bf05270 */
[----:B------:R-:W-:Y:S02]  /*6430*/  USEL UR5, URZ, 0x1, UP0 ;  /* 0x00000001ff057887 */ /* 0x000fe40008000000 */
[----:B------:R-:W-:-:S04]  /*6440*/  USEL UR4, UR4, URZ, UP0 ;  /* 0x000000ff04047287 */ /* 0x000fc80008000000 */
[----:B------:R-:W-:Y:S01]  /*6450*/  ULEA UR4, UR4, UR24, 0x3 ;  /* 0x0000001804047291 */ /* 0x000fe2000f8e18ff */
[----:B--2---:R-:W-:-:S04]  /*6460*/  LOP3.LUT R3, R11, UR5, RZ, 0x3c, !PT ;  /* 0x000000050b037c12 */ /* 0x004fc8000f8e3cff */
[----:B------:R-:W-:Y:S01]  /*6470*/  SHF.L.U32 R3, R3, 0x1f, RZ ;  /* 0x0000001f03037819 */ /* 0x000fe200000006ff */
[----:B------:R-:W-:-:S07]  /*6480*/  IMAD.U32 R0, RZ, RZ, UR4 ;  /* 0x00000004ff007e24 */ /* 0x000fce000f8e00ff */
.L_x_101:
[----:B--2---:R2:W3:Y:S02]  /*6490*/  SYNCS.PHASECHK.TRANS64.TRYWAIT P0, [R0+URZ], R3 ;  /* 0x00000003000075a7 */ /* 0x0044e400080011ff */
[----:B---3--:R-:W-:Y:S05]  /*64a0*/  @!P0 NANOSLEEP.SYNCS 0x989680 ;  /* 0x009896800000895d */ /* 0x008fea0003900000 */
[----:B------:R-:W3:Y:S02]  /*64b0*/  @!P0 SYNCS.PHASECHK.TRANS64 P0, [R0+URZ], R3 ;  /* 0x00000003000085a7 */ /* 0x000ee400080010ff */
[----:B-1-3--:R-:W-:Y:S05]  /*64c0*/  @P0 EXIT ;  /* 0x000000000000094d */ /* 0x00afea0003800000 */
[----:B------:R-:W-:Y:S05]  /*64d0*/  BRA `(.L_x_101) ;  /* 0xfffffffc00ec7947 */ /* 0x000fea000383ffff */
.L_x_89:
[----:B------:R-:W-:-:S06]  /*64e0*/  UISETP.GE.AND UP0, UPT, UR18, 0x4, UPT ;  /* 0x000000041200788c */ /* 0x000fcc000bf06270 */
[----:B------:R-:W-:-:S13]  /*64f0*/  PLOP3.LUT P0, PT, PT, PT, UP0, 0x80, 0x8 ;  /* 0x000000000008781c */ /* 0x000fda0003f0f008 */
[----:B------:R-:W-:Y:S05]  /*6500*/  @!P0 EXIT ;  /* 0x000000000000894d */ /* 0x000fea0003800000 */
[----:B------:R-:W-:Y:S01]  /*6510*/  BAR.SYNC.DEFER_BLOCKING 0x6, 0xa0 ;  /* 0x0182800000007b1d */ /* 0x000fe20000010000 */
[C---:B------:R-:W-:Y:S01]  /*6520*/  IMAD.SHL.U32 R2, R92.reuse, 0x20, RZ ;  /* 0x000000205c027824 */ /* 0x040fe200078e00ff */
[C---:B------:R-:W-:Y:S01]  /*6530*/  LOP3.LUT R93, R92.reuse, 0x2, RZ, 0xc0, !PT ;  /* 0x000000025c5d7812 */ /* 0x040fe200078ec0ff */
[C---:B------:R-:W-:Y:S01]  /*6540*/  IMAD.SHL.U32 R97, R92.reuse, 0x4, RZ ;  /* 0x000000045c617824 */ /* 0x040fe200078e00ff */
[C---:B------:R-:W-:Y:S01]  /*6550*/  LOP3.LUT R98, R92.reuse, 0x60, RZ, 0xc0, !PT ;  /* 0x000000605c627812 */ /* 0x040fe200078ec0ff */
[----:B------:R-:W-:Y:S01]  /*6560*/  IMAD.U32 R37, R92, 0x10000, RZ ;  /* 0x000100005c257824 */ /* 0x000fe200078e00ff */
[----:B------:R-:W-:Y:S01]  /*6570*/  UMOV UR46, 0x400 ;  /* 0x00000400002e7882 */ /* 0x000fe20000000000 */
[----:B------:R-:W1:Y:S01]  /*6580*/  LDCU.64 UR4, c[0x0][0xc90] ;  /* 0x00019200ff0477ac */ /* 0x000e620008000a00 */
[----:B------:R-:W2:Y:S01]  /*6590*/  LDC.64 R78, c[0x0][0xcb0] ;  /* 0x00032c00ff4e7b82 */ /* 0x000ea20000000a00 */
[----:B------:R-:W-:Y:S01]  /*65a0*/  LOP3.LUT R4, R2, 0xc0, RZ, 0xc0, !PT ;  /* 0x000000c002047812 */ /* 0x000fe200078ec0ff */
[----:B------:R-:W-:Y:S01]  /*65b0*/  HFMA2 R36, -RZ, RZ, 0, 0 ;  /* 0x00000000ff247431 */ /* 0x000fe200000001ff */
[----:B------:R-:W-:Y:S01]  /*65c0*/  ULEA UR46, UR61, UR46, 0x18 ;  /* 0x0000002e3d2e7291 */ /* 0x000fe2000f8ec0ff */
[----:B------:R-:W-:-:S02]  /*65d0*/  LOP3.LUT R92, R92, 0x4, RZ, 0xc0, !PT ;  /* 0x000000045c5c7812 */ /* 0x000fc400078ec0ff */
[----:B------:R-:W-:Y:S02]  /*65e0*/  CS2R R94, SRZ ;  /* 0x00000000005e7805 */ /* 0x000fe4000001ff00 */
[----:B------:R-:W-:Y:S01]  /*65f0*/  LOP3.LUT R97, R4, 0x18, R97, 0xf8, !PT ;  /* 0x0000001804617812 */ /* 0x000fe200078ef861 */
[----:B------:R-:W-:Y:S01]  /*6600*/  IMAD.MOV.U32 R91, RZ, RZ, RZ ;  /* 0x000000ffff5b7224 */ /* 0x000fe200078e00ff */
[----:B------:R-:W3:Y:S01]  /*6610*/  LDC.64 R76, c[0x0][0xca8] ;  /* 0x00032a00ff4c7b82 */ /* 0x000ee20000000a00 */
[----:B------:R-:W-:Y:S01]  /*6620*/  LOP3.LUT R37, R37, 0x600000, RZ, 0xc0, !PT ;  /* 0x0060000025257812 */ /* 0x000fe200078ec0ff */
[----:B------:R-:W-:Y:S01]  /*6630*/  IMAD.MOV R93, RZ, RZ, -R93 ;  /* 0x000000ffff5d7224 */ /* 0x000fe200078e0a5d */
[C---:B------:R-:W-:Y:S01]  /*6640*/  IADD3 R96, PT, PT, -R92.reuse, 0x2, RZ ;  /* 0x000000025c607810 */ /* 0x040fe20007ffe1ff */
[----:B------:R-:W4:Y:S01]  /*6650*/  LDCU UR60, c[0x0][0x370] ;  /* 0x00006e00ff3c77ac */ /* 0x000f220008000800 */
[----:B------:R-:W-:Y:S02]  /*6660*/  LOP3.LUT R97, R97, 0xf20, R2, 0xf8, !PT ;  /* 0x00000f2061617812 */ /* 0x000fe400078ef802 */
[----:B------:R-:W-:Y:S01]  /*6670*/  IADD3 R92, PT, PT, -R92, RZ, RZ ;  /* 0x000000ff5c5c7210 */ /* 0x000fe20007ffe1ff */
[----:B------:R-:W4:Y:S01]  /*6680*/  LDS R0, [UR46+0x110] ;  /* 0x0001102eff007984 */ /* 0x000f220008000800 */
[----:B-1----:R-:W-:Y:S01]  /*6690*/  IMAD.U32 R100, RZ, RZ, UR4 ;  /* 0x00000004ff647e24 */ /* 0x002fe2000f8e00ff */
[----:B------:R-:W-:Y:S01]  /*66a0*/  UIADD3 UR4, UPT, UPT, UR46, 0x200, URZ ;  /* 0x000002002e047890 */ /* 0x000fe2000fffe0ff */
[----:B------:R-:W-:Y:S01]  /*66b0*/  IMAD.U32 R99, RZ, RZ, UR5 ;  /* 0x00000005ff637e24 */ /* 0x000fe2000f8e00ff */
[----:B------:R-:W-:Y:S01]  /*66c0*/  UMOV UR54, 0x1 ;  /* 0x0000000100367882 */ /* 0x000fe20000000000 */
[----:B------:R-:W-:Y:S01]  /*66d0*/  IMAD.SHL.U32 R96, R96, 0x10, RZ ;  /* 0x0000001060607824 */ /* 0x000fe200078e00ff */
[----:B------:R-:W-:Y:S01]  /*66e0*/  UMOV UR45, URZ ;  /* 0x000000ff002d7c82 */ /* 0x000fe20008000000 */
[----:B------:R-:W1:Y:S01]  /*66f0*/  LDCU UR42, c[0x0][0xf0c] ;  /* 0x0001e180ff2a77ac */ /* 0x000e620008000800 */
[----:B------:R-:W-:Y:S01]  /*6700*/  IMAD.U32 R102, RZ, RZ, UR4 ;  /* 0x00000004ff667e24 */ /* 0x000fe2000f8e00ff */
[----:B------:R-:W-:Y:S01]  /*6710*/  LEA R97, R97, UR4, 0x1 ;  /* 0x0000000461617c11 */ /* 0x000fe2000f8e08ff */
[----:B------:R-:W1:Y:S01]  /*6720*/  LDCU UR38, c[0x0][0xf30] ;  /* 0x0001e600ff2677ac */ /* 0x000e620008000800 */
[----:B------:R-:W1:Y:S01]  /*6730*/  LDCU.64 UR62, c[0x0][0xc88] ;  /* 0x00019100ff3e77ac */ /* 0x000e620008000a00 */
[----:B------:R-:W1:Y:S01]  /*6740*/  LDCU.64 UR40, c[0x0][0xf28] ;  /* 0x0001e500ff2877ac */ /* 0x000e620008000a00 */
[----:B------:R-:W1:Y:S01]  /*6750*/  LDCU.128 UR56, c[0x0][0xf10] ;  /* 0x0001e200ff3877ac */ /* 0x000e620008000c00 */
[----:B------:R-:W1:Y:S01]  /*6760*/  LDCU UR55, c[0x0][0x374] ;  /* 0x00006e80ff3777ac */ /* 0x000e620008000800 */
[----:B------:R-:W-:Y:S01]  /*6770*/  UMOV UR53, URZ ;  /* 0x000000ff00357c82 */ /* 0x000fe20008000000 */
[----:B------:R-:W-:Y:S01]  /*6780*/  UMOV UR47, URZ ;  /* 0x000000ff002f7c82 */ /* 0x000fe20008000000 */
[----:B-1234-:R-:W-:-:S07]  /*6790*/  IMAD.IADD R37, R0, 0x1, R37 ;  /* 0x0000000100257824 */ /* 0x01efce00078e0225 */
.L_x_132:
[C---:B------:R-:W-:Y:S02]  /*67a0*/  LEA R0, R91.reuse, UR46, 0x3 ;  /* 0x0000002e5b007c11 */ /* 0x040fe4000f8e18ff */
[----:B------:R-:W-:Y:S02]  /*67b0*/  SHF.L.U32 R3, R94, 0x1f, RZ ;  /* 0x0000001f5e037819 */ /* 0x000fe400000006ff */
[----:B------:R-:W-:Y:S02]  /*67c0*/  LEA R5, R91, UR46, 0x4 ;  /* 0x0000002e5b057c11 */ /* 0x000fe4000f8e20ff */
[----:B-1----:R-:W1:Y:S02]  /*67d0*/  SYNCS.PHASECHK.TRANS64.TRYWAIT P0, [R0+URZ+0x80], R3 ;  /* 0x00008003000075a7 */ /* 0x002e6400080011ff */
[----:B-1----:R-:W-:Y:S05]  /*67e0*/  @!P0 BRA `(.L_x_102) ;  /* 0x0000003400248947 */ /* 0x002fea0003800000 */
.L_x_173:
[----:B------:R-:W-:Y:S01]  /*67f0*/  R2UR UR7, R101 ;  /* 0x00000000650772ca */ /* 0x000fe200000e0000 */
[----:B------:R-:W2:Y:S01]  /*6800*/  LDS.128 R4, [R5+0xf0] ;  /* 0x0000f00005047984 */ /* 0x000ea20000000c00 */
[----:B-1----:R-:W-:Y:S01]  /*6810*/  VIADD R0, R0, 0x90 ;  /* 0x0000009000007836 */ /* 0x002fe20000000000 */
[----:B------:R-:W-:Y:S04]  /*6820*/  UISETP.GE.AND UP0, UPT, UR39, 0x1, UPT ;  /* 0x000000012700788c */ /* 0x000fe8000bf06270 */
[----:B------:R-:W-:Y:S01]  /*6830*/  PRMT R0, RZ, 0x654, R0 ;  /* 0x00000654ff007816 */ /* 0x000fe20000000000 */
[----:B------:R-:W-:Y:S01]  /*6840*/  @!PT LDS RZ, [RZ] ;  /* 0x00000000fffff984 */ /* 0x000fe20000000800 */
[----:B------:R-:W-:Y:S01]  /*6850*/  @!PT LDS RZ, [RZ] ;  /* 0x00000000fffff984 */ /* 0x000fe20000000800 */
[----:B------:R-:W-:Y:S01]  /*6860*/  @!PT LDS RZ, [RZ] ;  /* 0x00000000fffff984 */ /* 0x000fe20000000800 */
[----:B------:R-:W-:Y:S01]  /*6870*/  @!PT LDS RZ, [RZ] ;  /* 0x00000000fffff984 */ /* 0x000fe20000000800 */
[----:B------:R1:W-:Y:S06]  /*6880*/  MEMBAR.ALL.CTA ;  /* 0x0000000000007992 */ /* 0x0003ec0000008000 */
[----:B-1----:R-:W1:Y:S02]  /*6890*/  FENCE.VIEW.ASYNC.S ;  /* 0x00000000000073c6 */ /* 0x002e640000000000 */
[----:B-1----:R1:W-:Y:S01]  /*68a0*/  SYNCS.ARRIVE.TRANS64.RED.A1T0 RZ, [R0+URZ], RZ ;  /* 0x000000ff00ff79a7 */ /* 0x0023e200081004ff */
[----:B--2---:R-:W-:Y:S11]  /*68b0*/  LOP3.LUT P0, RZ, R6, 0x1, RZ, 0xc0, !PT ;  /* 0x0000000106ff7812 */ /* 0x004ff6000780c0ff */
[----:B------:R-:W-:Y:S02]  /*68c0*/  @!UPT UIADD3 URZ, UPT, UPT, URZ, URZ, URZ ;  /* 0x000000fffffff290 */ /* 0x000fe4000fffe0ff */
[----:B------:R-:W-:Y:S01]  /*68d0*/  VOTEU.ANY UP1, P0 ;  /* 0x0000000000ff7886 */ /* 0x000fe20000020100 */
[----:B------:R-:W-:Y:S01]  /*68e0*/  PLOP3.LUT P0, PT, PT, PT, UP1, 0x80, 0x8 ;  /* 0x000000000008781c */ /* 0x000fe20003f0f018 */
[----:B------:R-:W-:Y:S06]  /*68f0*/  UP2UR UR4, UPR, URZ, 0x2 ;  /* 0x00000002ff047883 */ /* 0x000fec0008000000 */
[----:B------:R-:W-:Y:S06]  /*6900*/  IMAD.U32 R103, RZ, RZ, UR4 ;  /* 0x00000004ff677e24 */ /* 0x000fec000f8e00ff */
[----:B------:R-:W-:Y:S02]  /*6910*/  @P0 SHF.R.U32.HI R2, RZ, 0x10, R5 ;  /* 0x00000010ff020819 */ /* 0x000fe40000011605 */
[----:B------:R-:W-:Y:S02]  /*6920*/  @P0 MOV R3, R4 ;  /* 0x0000000400030202 */ /* 0x000fe40000000f00 */
[----:B------:R-:W-:Y:S02]  /*6930*/  @P0 R2UR UR4, R2 ;  /* 0x00000000020402ca */ /* 0x000fe400000e0000 */
[----:B------:R-:W-:Y:S02]  /*6940*/  @P0 LOP3.LUT R4, R5, 0xffff, RZ, 0xc0, !PT ;  /* 0x0000ffff05040812 */ /* 0x000fe400078ec0ff */
[----:B------:R-:W-:Y:S02]  /*6950*/  @P0 R2UR UR6, R3 ;  /* 0x00000000030602ca */ /* 0x000fe400000e0000 */
[----:B------:R-:W-:Y:S07]  /*6960*/  @P0 R2UR UR5, R4 ;  /* 0x00000000040502ca */ /* 0x000fee00000e0000 */
[----:B------:R-:W-:Y:S02]  /*6970*/  @UP1 UMOV UR7, UR4 ;  /* 0x0000000400071c82 */ /* 0x000fe40008000000 */
[----:B------:R-:W-:Y:S02]  /*6980*/  IMAD.U32 R101, RZ, RZ, UR7 ;  /* 0x00000007ff657e24 */ /* 0x000fe4000f8e00ff */
[----:B------:R-:W-:Y:S02]  /*6990*/  @UP1 UMOV UR37, UR6 ;  /* 0x0000000600251c82 */ /* 0x000fe40008000000 */
[----:B------:R-:W-:Y:S01]  /*69a0*/  @UP1 UMOV UR36, UR5 ;  /* 0x0000000500241c82 */ /* 0x000fe20008000000 */
[----:B-1----:R-:W-:Y:S05]  /*69b0*/  BRA.U !UP0, `(.L_x_103) ;  /* 0x0000000108cc7547 */ /* 0x002fea000b800000 */
[----:B------:R-:W1:Y:S01]  /*69c0*/  LDCU UR12, c[0x0][0xf20] ;  /* 0x0001e400ff0c77ac */ /* 0x000e620008000800 */
[----:B------:R-:W-:Y:S02]  /*69d0*/  UIMAD.WIDE.U32 UR4, UR55, UR59, URZ ;  /* 0x0000003b370472a5 */ /* 0x000fe4000f8e00ff */
[----:B------:R-:W-:Y:S02]  /*69e0*/  UIMAD.WIDE.U32 UR6, UR60, UR56, URZ ;  /* 0x000000383c0672a5 */ /* 0x000fe4000f8e00ff */
[----:B------:R-:W-:Y:S02]  /*69f0*/  UISETP.NE.AND UP0, UPT, UR58, 0x1, UPT ;  /* 0x000000013a00788c */ /* 0x000fe4000bf05270 */
[----:B------:R-:W-:Y:S02]  /*6a00*/  UIMAD.WIDE.U32 UR8, UR36, UR59, URZ ;  /* 0x0000003b240872a5 */ /* 0x000fe4000f8e00ff */
[----:B------:R-:W-:Y:S02]  /*6a10*/  UIMAD.WIDE.U32 UR10, UR37, UR56, URZ ;  /* 0x00000038250a72a5 */ /* 0x000fe4000f8e00ff */
[----:B------:R-:W-:Y:S02]  /*6a20*/  UISETP.NE.AND UP1, UPT, UR42, 0x1, UPT ;  /* 0x000000012a00788c */ /* 0x000fe4000bf25270 */
[----:B------:R-:W-:Y:S01]  /*6a30*/  UISETP.NE.AND UP2, UPT, UR39, 0x1, UPT ;  /* 0x000000012700788c */ /* 0x000fe2000bf45270 */
[----:B------:R-:W-:Y:S02]  /*6a40*/  UMOV UR4, UR5 ;  /* 0x0000000500047c82 */ /* 0x000fe40008000000 */
[----:B-1----:R-:W-:Y:S03]  /*6a50*/  USHF.R.U32.HI UR5, URZ, UR12, UR4 ;  /* 0x0000000cff057299 */ /* 0x002fe60008011604 */
[----:B------:R-:W-:Y:S02]  /*6a60*/  UMOV UR4, UR7 ;  /* 0x0000000700047c82 */ /* 0x000fe40008000000 */
[----:B------:R-:W-:Y:S02]  /*6a70*/  USHF.R.U32.HI UR7, URZ, UR57, UR4 ;  /* 0x00000039ff077299 */ /* 0x000fe40008011604 */
[----:B------:R-:W-:Y:S02]  /*6a80*/  USEL UR4, UR55, UR5, !UP0 ;  /* 0x0000000537047287 */ /* 0x000fe4000c000000 */
[----:B------:R-:W-:Y:S01]  /*6a90*/  USEL UR7, UR60, UR7, !UP1 ;  /* 0x000000073c077287 */ /* 0x000fe2000c800000 */
[----:B------:R-:W-:Y:S01]  /*6aa0*/  UMOV UR5, UR9 ;  /* 0x0000000900057c82 */ /* 0x000fe20008000000 */
[----:B------:R-:W-:Y:S02]  /*6ab0*/  UIMAD.WIDE.U32 UR8, UR4, UR40, URZ ;  /* 0x00000028040872a5 */ /* 0x000fe4000f8e00ff */
[----:B------:R-:W-:Y:S03]  /*6ac0*/  USHF.R.U32.HI UR6, URZ, UR12, UR5 ;  /* 0x0000000cff067299 */ /* 0x000fe60008011605 */
[----:B------:R-:W-:Y:S01]  /*6ad0*/  UMOV UR5, UR11 ;  /* 0x0000000b00057c82 */ /* 0x000fe20008000000 */
[----:B------:R-:W-:Y:S02]  /*6ae0*/  UIMAD.WIDE.U32 UR10, UR7, UR40, URZ ;  /* 0x00000028070a72a5 */ /* 0x000fe4000f8e00ff */
[----:B------:R-:W-:Y:S02]  /*6af0*/  USHF.R.U32.HI UR12, URZ, UR57, UR5 ;  /* 0x00000039ff0c7299 */ /* 0x000fe40008011605 */
[----:B------:R-:W-:Y:S01]  /*6b00*/  USEL UR6, UR36, UR6, !UP0 ;  /* 0x0000000624067287 */ /* 0x000fe2000c000000 */
[----:B------:R-:W-:Y:S02]  /*6b10*/  UMOV UR5, UR9 ;  /* 0x0000000900057c82 */ /* 0x000fe40008000000 */
[----:B------:R-:W-:Y:S01]  /*6b20*/  UMOV UR10, UR11 ;  /* 0x0000000b000a7c82 */ /* 0x000fe20008000000 */
[----:B------:R-:W-:Y:S02]  /*6b30*/  @UP2 USHF.R.U32.HI UR4, URZ, UR41, UR5 ;  /* 0x00000029ff042299 */ /* 0x000fe40008011605 */
[----:B------:R-:W-:Y:S02]  /*6b40*/  @UP2 USHF.R.U32.HI UR7, URZ, UR41, UR10 ;  /* 0x00000029ff072299 */ /* 0x000fe4000801160a */
[----:B------:R-:W-:Y:S02]  /*6b50*/  UIMAD UR4, UR39, UR4, URZ ;  /* 0x00000004270472a4 */ /* 0x000fe4000f8e02ff */
[----:B------:R-:W-:Y:S02]  /*6b60*/  UIMAD.WIDE.U32 UR10, UR6, UR40, URZ ;  /* 0x00000028060a72a5 */ /* 0x000fe4000f8e00ff */
[----:B------:R-:W-:Y:S02]  /*6b70*/  USEL UR5, UR37, UR12, !UP1 ;  /* 0x0000000c25057287 */ /* 0x000fe4000c800000 */
[----:B------:R-:W-:Y:S02]  /*6b80*/  UIMAD UR8, UR39, UR7, URZ ;  /* 0x00000007270872a4 */ /* 0x000fe4000f8e02ff */
[----:B------:R-:W-:Y:S03]  /*6b90*/  UISETP.GE.AND UP0, UPT, UR6, UR4, UPT ;  /* 0x000000040600728c */ /* 0x000fe6000bf06270 */
[----:B------:R-:W-:Y:S01]  /*6ba0*/  UMOV UR4, UR11 ;  /* 0x0000000b00047c82 */ /* 0x000fe20008000000 */
[----:B------:R-:W-:Y:S02]  /*6bb0*/  UISETP.GE.OR UP0, UPT, UR5, UR8, UP0 ;  /* 0x000000080500728c */ /* 0x000fe40008706670 */
[----:B------:R-:W-:Y:S02]  /*6bc0*/  USHF.R.U32.HI UR4, URZ, UR41, UR4 ;  /* 0x00000029ff047299 */ /* 0x000fe40008011604 */
[----:B------:R-:W-:Y:S02]  /*6bd0*/  UIMAD.WIDE.U32 UR8, UR5, UR40, URZ ;  /* 0x00000028050872a5 */ /* 0x000fe4000f8e00ff */
[----:B------:R-:W-:Y:S02]  /*6be0*/  USEL UR11, UR6, UR4, !UP2 ;  /* 0x00000004060b7287 */ /* 0x000fe4000d000000 */
[----:B------:R-:W-:Y:S02]  /*6bf0*/  UIADD3 UR8, UPT, UPT, -UR5, URZ, URZ ;  /* 0x000000ff05087290 */ /* 0x000fe4000fffe1ff */
[----:B------:R-:W-:Y:S01]  /*6c00*/  UIADD3 UR10, UPT, UPT, -UR11, URZ, URZ ;  /* 0x000000ff0b0a7290 */ /* 0x000fe2000fffe1ff */
[----:B------:R-:W-:Y:S01]  /*6c10*/  @!UP0 UMOV UR4, UR9 ;  /* 0x0000000900048c82 */ /* 0x000fe20008000000 */
[----:B------:R-:W-:Y:S02]  /*6c20*/  UIADD3 UR9, UPT, UPT, -UR6, URZ, URZ ;  /* 0x000000ff06097290 */ /* 0x000fe4000fffe1ff */
[----:B------:R-:W-:Y:S02]  /*6c30*/  @!UP0 USHF.R.U32.HI UR4, URZ, UR41, UR4 ;  /* 0x00000029ff048299 */ /* 0x000fe40008011604 */
[----:B------:R-:W-:Y:S02]  /*6c40*/  UIMAD UR10, UR39, UR10, UR6 ;  /* 0x0000000a270a72a4 */ /* 0x000fe4000f8e0206 */
[----:B------:R-:W-:Y:S04]  /*6c50*/  @!UP0 USEL UR4, UR5, UR4, !UP2 ;  /* 0x0000000405048287 */ /* 0x000fe8000d000000 */
[----:B------:R-:W-:Y:S02]  /*6c60*/  @!UP0 UIMAD UR10, UR7, UR10, UR4 ;  /* 0x0000000a070a82a4 */ /* 0x000fe4000f8e0204 */
[----:B------:R-:W-:Y:S02]  /*6c70*/  @!UP0 UIADD3 UR11, UPT, UPT, UR11, -UR4, URZ ;  /* 0x800000040b0b8290 */ /* 0x000fe4000fffe0ff */
[----:B------:R-:W-:Y:S02]  /*6c80*/  UIMAD UR7, UR42, UR8, UR37 ;  /* 0x000000082a0772a4 */ /* 0x000fe4000f8e0225 */
[----:B------:R-:W-:Y:S02]  /*6c90*/  @!UP0 UIMAD UR6, UR11, UR39, UR5 ;  /* 0x000000270b0682a4 */ /* 0x000fe4000f8e0205 */
[----:B------:R-:W-:Y:S01]  /*6ca0*/  UIMAD UR4, UR58, UR9, UR36 ;  /* 0x000000093a0472a4 */ /* 0x000fe2000f8e0224 */
[----:B------:R-:W-:Y:S02]  /*6cb0*/  @!UP0 UMOV UR5, UR10 ;  /* 0x0000000a00058c82 */ /* 0x000fe40008000000 */
[----:B------:R-:W-:Y:S02]  /*6cc0*/  UIMAD UR37, UR5, UR42, UR7 ;  /* 0x0000002a052572a4 */ /* 0x000fe4000f8e0207 */
[----:B------:R-:W-:Y:S11]  /*6cd0*/  UIMAD UR36, UR6, UR58, UR4 ;  /* 0x0000003a062472a4 */ /* 0x000ff6000f8e0204 */
[----:B------:R-:W-:Y:S01]  /*6ce0*/  @!UPT UIADD3 URZ, UPT, UPT, URZ, URZ, URZ ;  /* 0x000000fffffff290 */ /* 0x000fe2000fffe0ff */
.L_x_103:
[----:B------:R-:W-:Y:S01]  /*6cf0*/  UISETP.NE.AND UP0, UPT, UR38, 0x1, UPT ;  /* 0x000000012600788c */ /* 0x000fe2000bf05270 */
[----:B------:R-:W-:Y:S01]  /*6d00*/  R2UR UR11, R102 ;  /* 0x00000000660b72ca */ /* 0x000fe200000e0000 */
[----:B------:R-:W-:Y:S01]  /*6d10*/  USHF.L.U32 UR50, UR26, 0x7, URZ ;  /* 0x000000071a327899 */ /* 0x000fe200080006ff */
[----:B------:R-:W-:Y:S01]  /*6d20*/  IADD3 R91, PT, PT, R91, 0x1, RZ ;  /* 0x000000015b5b7810 */ /* 0x000fe20007ffe0ff */
[----:B------:R-:W-:Y:S07]  /*6d30*/  USHF.L.U32 UR49, UR28, 0x6, URZ ;  /* 0x000000061c317899 */ /* 0x000fee00080006ff */
[----:B------:R-:W1:Y:S01]  /*6d40*/  @!UP0 LDCU.128 UR12, c[0x0][0xf10] ;  /* 0x0001e200ff0c87ac */ /* 0x000e620008000c00 */
[----:B------:R-:W2:Y:S01]  /*6d50*/  @!UP0 LDCU UR5, c[0x0][0xf0c] ;  /* 0x0001e180ff0587ac */ /* 0x000ea20008000800 */
[----:B------:R-:W3:Y:S01]  /*6d60*/  @!UP0 LDCU UR10, c[0x0][0xf20] ;  /* 0x0001e400ff0a87ac */ /* 0x000ee20008000800 */
[----:B-1----:R-:W-:Y:S02]  /*6d70*/  UIMAD.WIDE.U32 UR8, UR37, UR12, URZ ;  /* 0x0000000c250872a5 */ /* 0x002fe4000f8e00ff */
[----:B------:R-:W-:Y:S02]  /*6d80*/  UIMAD.WIDE.U32 UR6, UR36, UR15, URZ ;  /* 0x0000000f240672a5 */ /* 0x000fe4000f8e00ff */
[----:B------:R-:W-:Y:S03]  /*6d90*/  @!UP0 UISETP.NE.AND UP1, UPT, UR14, 0x1, UPT ;  /* 0x000000010e00888c */ /* 0x000fe6000bf25270 */
[----:B------:R-:W-:Y:S01]  /*6da0*/  @!UP0 UMOV UR4, UR9 ;  /* 0x0000000900048c82 */ /* 0x000fe20008000000 */
[----:B--2---:R-:W-:Y:S02]  /*6db0*/  @!UP0 UISETP.NE.AND UP2, UPT, UR5, 0x1, UPT ;  /* 0x000000010500888c */ /* 0x004fe4000bf45270 */
[----:B------:R-:W-:Y:S01]  /*6dc0*/  @!UP0 USHF.R.U32.HI UR4, URZ, UR13, UR4 ;  /* 0x0000000dff048299 */ /* 0x000fe20008011604 */
[----:B------:R-:W-:Y:S02]  /*6dd0*/  @!UP0 UMOV UR6, UR7 ;  /* 0x0000000700068c82 */ /* 0x000fe40008000000 */
[----:B---3--:R-:W-:Y:S02]  /*6de0*/  @!UP0 USHF.R.U32.HI UR6, URZ, UR10, UR6 ;  /* 0x0000000aff068299 */ /* 0x008fe40008011606 */
[----:B------:R-:W-:Y:S02]  /*6df0*/  @!UP0 USEL UR7, UR37, UR4, !UP2 ;  /* 0x0000000425078287 */ /* 0x000fe4000d000000 */
[----:B------:R-:W-:Y:S04]  /*6e00*/  @!UP0 USEL UR6, UR36, UR6, !UP1 ;  /* 0x0000000624068287 */ /* 0x000fe8000c800000 */
[----:B------:R-:W-:Y:S02]  /*6e10*/  @!UP0 UIADD3 UR4, UPT, UPT, -UR7, UR6, URZ ;  /* 0x0000000607048290 */ /* 0x000fe4000fffe1ff */
[----:B------:R-:W-:Y:S02]  /*6e20*/  @!UP0 UIADD3 UR6, UPT, UPT, UR7, -UR6, URZ ;  /* 0x8000000607068290 */ /* 0x000fe4000fffe0ff */
[----:B------:R-:W-:Y:S02]  /*6e30*/  @!UP0 UIMAD UR37, UR4, UR5, UR37 ;  /* 0x00000005042582a4 */ /* 0x000fe4000f8e0225 */
[----:B------:R-:W-:Y:S02]  /*6e40*/  @!UP0 UIMAD UR36, UR6, UR14, UR36 ;  /* 0x0000000e062482a4 */ /* 0x000fe4000f8e0224 */
[----:B------:R-:W-:Y:S09]  /*6e50*/  ULOP3.LUT UP0, URZ, UR11, 0x1b0, URZ, 0xc0, !UPT ;  /* 0x000001b00bff7892 */ /* 0x000ff2000f80c0ff */
[----:B------:R-:W-:Y:S05]  /*6e60*/  BRA.U !UP0, `(.L_x_104) ;  /* 0x00000001087c7547 */ /* 0x000fea000b800000 */
[----:B------:R-:W1:Y:S01]  /*6e70*/  LDCU.64 UR8, c[0x4][0x80] ;  /* 0x01001000ff0877ac */ /* 0x000e620008000a00 */
[----:B------:R-:W-:Y:S01]  /*6e80*/  MOV R2, 0x0 ;  /* 0x0000000000027802 */ /* 0x000fe20000000f00 */
[----:B------:R-:W-:Y:S02]  /*6e90*/  HFMA2 R12, -RZ, RZ, 0, 5.9604644775390625e-08 ;  /* 0x00000001ff0c7431 */ /* 0x000fe400000001ff */
[----:B------:R-:W-:Y:S01]  /*6ea0*/  IMAD.MOV.U32 R8, RZ, RZ, 0x70 ;  /* 0x00000070ff087424 */ /* 0x000fe200078e00ff */
[----:B------:R2:W3:Y:S01]  /*6eb0*/  LDC.64 R14, c[0x4][R2] ;  /* 0x01000000020e7b82 */ /* 0x0004e20000000a00 */
[----:B------:R-:W4:Y:S01]  /*6ec0*/  LDCU.64 UR6, c[0x4][0x88] ;  /* 0x01001100ff0677ac */ /* 0x000f220008000a00 */
[----:B------:R-:W-:Y:S01]  /*6ed0*/  IMAD.MOV.U32 R13, RZ, RZ, RZ ;  /* 0x000000ffff0d7224 */ /* 0x000fe200078e00ff */
[----:B------:R-:W2:Y:S01]  /*6ee0*/  LDCU.64 UR4, c[0x4][0x8] ;  /* 0x01000100ff0477ac */ /* 0x000ea20008000a00 */
[----:B-1----:R-:W-:Y:S01]  /*6ef0*/  MOV R5, UR9 ;  /* 0x0000000900057c02 */ /* 0x002fe20008000f00 */
[----:B------:R-:W-:Y:S01]  /*6f00*/  IMAD.U32 R4, RZ, RZ, UR8 ;  /* 0x00000008ff047e24 */ /* 0x000fe2000f8e00ff */
[----:B----4-:R-:W-:Y:S01]  /*6f10*/  MOV R7, UR7 ;  /* 0x0000000700077c02 */ /* 0x010fe20008000f00 */
[----:B------:R-:W-:Y:S01]  /*6f20*/  IMAD.U32 R6, RZ, RZ, UR6 ;  /* 0x00000006ff067e24 */ /* 0x000fe2000f8e00ff */
[----:B--2---:R-:W-:Y:S01]  /*6f30*/  MOV R11, UR5 ;  /* 0x00000005000b7c02 */ /* 0x004fe20008000f00 */
[----:B------:R-:W-:Y:S02]  /*6f40*/  IMAD.U32 R10, RZ, RZ, UR4 ;  /* 0x00000004ff0a7e24 */ /* 0x000fe4000f8e00ff */
[----:B------:R-:W-:Y:S07]  /*6f50*/  LEPC R20, `(.L_x_105) ;  /* 0x000000001014794e */ /* 0x000fee0000000000 */
[----:B---3-5:R-:W-:Y:S05]  /*6f60*/  CALL.ABS.NOINC R14 ;  /* 0x000000000e007343 */ /* 0x028fea0003c00000 */
.L_x_105:
[----:B------:R-:W1:Y:S01]  /*6f70*/  LDCU.64 UR8, c[0x4][0x80] ;  /* 0x01001000ff0877ac */ /* 0x000e620008000a00 */
[----:B------:R-:W2:Y:S01]  /*6f80*/  LDC.64 R2, c[0x4][R2] ;  /* 0x0100000002027b82 */ /* 0x000ea20000000a00 */
[----:B------:R-:W-:Y:S02]  /*6f90*/  HFMA2 R12, -RZ, RZ, 0, 5.9604644775390625e-08 ;  /* 0x00000001ff0c7431 */ /* 0x000fe400000001ff */
[----:B------:R-:W-:Y:S02]  /*6fa0*/  IMAD.MOV.U32 R8, RZ, RZ, 0x70 ;  /* 0x00000070ff087424 */ /* 0x000fe400078e00ff */
[----:B------:R-:W-:Y:S01]  /*6fb0*/  IMAD.MOV.U32 R13, RZ, RZ, RZ ;  /* 0x000000ffff0d7224 */ /* 0x000fe200078e00ff */
[----:B------:R-:W3:Y:S01]  /*6fc0*/  LDCU.64 UR6, c[0x4][0x88] ;  /* 0x01001100ff0677ac */ /* 0x000ee20008000a00 */
[----:B------:R-:W4:Y:S01]  /*6fd0*/  LDCU.64 UR4, c[0x4][0x8] ;  /* 0x01000100ff0477ac */ /* 0x000f220008000a00 */
[----:B-1----:R-:W-:Y:S02]  /*6fe0*/  MOV R4, UR8 ;  /* 0x0000000800047c02 */ /* 0x002fe40008000f00 */
[----:B------:R-:W-:Y:S02]  /*6ff0*/  MOV R5, UR9 ;  /* 0x0000000900057c02 */ /* 0x000fe40008000f00 */
[----:B---3--:R-:W-:Y:S01]  /*7000*/  MOV R7, UR7 ;  /* 0x0000000700077c02 */ /* 0x008fe20008000f00 */
[----:B------:R-:W-:Y:S01]  /*7010*/  IMAD.U32 R6, RZ, RZ, UR6 ;  /* 0x00000006ff067e24 */ /* 0x000fe2000f8e00ff */
[----:B----4-:R-:W-:Y:S01]  /*7020*/  MOV R11, UR5 ;  /* 0x00000005000b7c02 */ /* 0x010fe20008000f00 */
[----:B------:R-:W-:Y:S02]  /*7030*/  IMAD.U32 R10, RZ, RZ, UR4 ;  /* 0x00000004ff0a7e24 */ /* 0x000fe4000f8e00ff */
[----:B------:R-:W-:Y:S07]  /*7040*/  LEPC R20, `(.L_x_104) ;  /* 0x000000001014794e */ /* 0x000fee0000000000 */
[----:B--2---:R-:W-:Y:S05]  /*7050*/  CALL.ABS.NOINC R2 ;  /* 0x0000000002007343 */ /* 0x004fea0003c00000 */
.L_x_104:
[----:B------:R-:W-:Y:S02]  /*7060*/  R2UR UR6, R88 ;  /* 0x00000000580672ca */ /* 0x000fe400000e0000 */
[----:B------:R-:W-:Y:S02]  /*7070*/  R2UR UR5, R100 ;  /* 0x00000000640572ca */ /* 0x000fe400000e0000 */
[----:B------:R-:W-:Y:S02]  /*7080*/  R2UR UR4, R99 ;  /* 0x00000000630472ca */ /* 0x000fe400000e0000 */
[----:B------:R-:W-:Y:S02]  /*7090*/  ISETP.NE.U32.AND P4, PT, R78, RZ, PT ;  /* 0x000000ff4e00720c */ /* 0x000fe40003f85070 */
[----:B------:R-:W-:Y:S02]  /*70a0*/  ISETP.NE.U32.AND P2, PT, RZ, UR62, PT ;  /* 0x0000003eff007c0c */ /* 0x000fe4000bf45070 */
[----:B------:R-:W-:Y:S02]  /*70b0*/  ISETP.NE.AND.EX P4, PT, R79, RZ, PT, P4 ;  /* 0x000000ff4f00720c */ /* 0x000fe40003f85340 */
[----:B------:R-:W-:Y:S01]  /*70c0*/  ISETP.NE.AND.EX P2, PT, RZ, UR63, PT, P2 ;  /* 0x0000003fff007c0c */ /* 0x000fe2000bf45320 */
[----:B------:R-:W-:Y:S02]  /*70d0*/  UISETP.NE.AND UP2, UPT, UR6, URZ, UPT ;  /* 0x000000ff0600728c */ /* 0x000fe4000bf45270 */
[----:B------:R-:W-:Y:S04]  /*70e0*/  UISETP.NE.U32.AND UP0, UPT, UR5, URZ, UPT ;  /* 0x000000ff0500728c */ /* 0x000fe8000bf05070 */
[----:B------:R-:W-:Y:S01]  /*70f0*/  UISETP.NE.AND.EX UP1, UPT, UR4, URZ, UPT, UP0 ;  /* 0x000000ff0400728c */ /* 0x000fe2000bf25300 */
[----:B------:R-:W-:Y:S01]  /*7100*/  PLOP3.LUT P1, PT, PT, PT, UP2, 0x80, 0x8 ;  /* 0x000000000008781c */ /* 0x000fe20003f2f028 */
[----:B------:R-:W-:Y:S03]  /*7110*/  UPLOP3.LUT UP0, UPT, UPT, UPT, UPT, 0x40, 0x4 ;  /* 0x000000000004789c */ /* 0x000fe60003f0e870 */
[----:B------:R-:W-:Y:S06]  /*7120*/  @UP2 UPLOP3.LUT UP0, UPT, UPT, UPT, UP1, 0x80, 0x8 ;  /* 0x000000000008289c */ /* 0x000fec0003f0f010 */
[----:B------:R-:W-:Y:S01]  /*7130*/  PLOP3.LUT P0, PT, PT, PT, UP0, 0x80, 0x8 ;  /* 0x000000000008781c */ /* 0x000fe20003f0f008 */
[----:B------:R-:W-:Y:S01]  /*7140*/  @!UPT UIADD3 URZ, UPT, UPT, URZ, URZ, URZ ;  /* 0x000000fffffff290 */ /* 0x000fe2000fffe0ff */
[----:B------:R-:W-:Y:S11]  /*7150*/  BRA.U !UP1, `(.L_x_106) ;  /* 0x0000000109407547 */ /* 0x000ff6000b800000 */
[----:B------:R-:W-:Y:S01]  /*7160*/  UISETP.NE.U32.AND UP0, UPT, UR62, URZ, UPT ;  /* 0x000000ff3e00728c */ /* 0x000fe2000bf05070 */
[----:B------:R-:W-:Y:S01]  /*7170*/  R2UR UR6, R100 ;  /* 0x00000000640672ca */ /* 0x000fe200000e0000 */
[----:B------:R-:W1:Y:S01]  /*7180*/  LDCU.64 UR8, c[0x0][0x358] ;  /* 0x00006b00ff0877ac */ /* 0x000e620008000a00 */
[----:B------:R-:W-:Y:S02]  /*7190*/  HFMA2 R84, -RZ, RZ, 0, 5.9604644775390625e-08 ;  /* 0x00000001ff547431 */ /* 0x000fe400000001ff */
[----:B------:R-:W-:Y:S01]  /*71a0*/  IMAD.MOV.U32 R0, RZ, RZ, 0x1 ;  /* 0x00000001ff007424 */ /* 0x000fe200078e00ff */
[----:B------:R-:W-:Y:S06]  /*71b0*/  UISETP.NE.AND.EX UP0, UPT, UR63, URZ, UPT, UP0 ;  /* 0x000000ff3f00728c */ /* 0x000fec000bf05300 */
[----:B------:R-:W-:Y:S05]  /*71c0*/  PLOP3.LUT P3, PT, PT, PT, UP0, 0x80, 0x8 ;  /* 0x000000000008781c */ /* 0x000fea0003f6f008 */
[----:B------:R-:W2:Y:S01]  /*71d0*/  @UP0 LDCU.64 UR4, c[0x0][0xc88] ;  /* 0x00019100ff0407ac */ /* 0x000ea20008000a00 */
[----:B------:R-:W-:Y:S07]  /*71e0*/  @UP0 UIMAD UR6, UR52, UR6, URZ ;  /* 0x00000006340602a4 */ /* 0x000fee000f8e02ff */
[----:B------:R-:W-:Y:S01]  /*71f0*/  @!P3 PRMT R84, R0, 0x7610, R84 ;  /* 0x000076100054b816 */ /* 0x000fe20000000054 */
[----:B--2---:R-:W-:Y:S06]  /*7200*/  @UP0 UIMAD.WIDE UR4, UR6, 0x4, UR4 ;  /* 0x00000004060408a5 */ /* 0x004fec000f8e0204 */
[----:B------:R-:W-:Y:S02]  /*7210*/  IMAD.U32 R2, RZ, RZ, UR4 ;  /* 0x00000004ff027e24 */ /* 0x000fe4000f8e00ff */
[----:B------:R-:W-:Y:S03]  /*7220*/  IMAD.U32 R3, RZ, RZ, UR5 ;  /* 0x00000005ff037e24 */ /* 0x000fe6000f8e00ff */
[----:B------:R-:W2:Y:S02]  /*7230*/  @!UP0 LDCU UR4, c[0x0][0xc80] ;  /* 0x00019000ff0487ac */ /* 0x000ea40008000800 */
[----:B-1---5:R1:W5:Y:S02]  /*7240*/  @P3 LDG.E R41, desc[UR8][R2.64] ;  /* 0x0000000802293981 */ /* 0x022364000c1e1900 */
[----:B-12---:R-:W-:Y:S02]  /*7250*/  @!P3 MOV R41, UR4 ;  /* 0x000000040029bc02 */ /* 0x006fe40008000f00 */
.L_x_106:
[----:B------:R-:W-:Y:S05]  /*7260*/  @!P4 BRA `(.L_x_107) ;  /* 0x000000000024c947 */ /* 0x000fea0003800000 */
[----:B------:R-:W-:Y:S01]  /*7270*/  ISETP.NE.U32.AND P3, PT, R76, RZ, PT ;  /* 0x000000ff4c00720c */ /* 0x000fe20003f65070 */
[----:B------:R-:W1:Y:S03]  /*7280*/  LDCU.64 UR4, c[0x0][0x358] ;  /* 0x00006b00ff0477ac */ /* 0x000e660008000a00 */
[----:B------:R-:W-:Y:S11]  /*7290*/  ISETP.NE.AND.EX P3, PT, R77, RZ, PT, P3 ;  /* 0x000000ff4d00720c */ /* 0x000ff60003f65330 */
[----:B------:R-:W-:Y:S02]  /*72a0*/  @!UPT UIADD3 URZ, UPT, UPT, URZ, URZ, URZ ;  /* 0x000000fffffff290 */ /* 0x000fe4000fffe0ff */
[----:B------:R-:W2:Y:S01]  /*72b0*/  @P3 LDC.64 R2, c[0x0][0xca8] ;  /* 0x00032a00ff023b82 */ /* 0x000ea20000000a00 */
[----:B------:R-:W-:Y:S04]  /*72c0*/  @P3 IMAD R0, R78, UR52, RZ ;  /* 0x000000344e003c24 */ /* 0x000fe8000f8e02ff */
[----:B--2---:R-:W-:Y:S05]  /*72d0*/  @P3 IMAD.WIDE R2, R0, 0x4, R2 ;  /* 0x0000000400023825 */ /* 0x004fea00078e0202 */
[----:B-1---5:R1:W5:Y:S02]  /*72e0*/  @P3 LDG.E R38, desc[UR4][R2.64] ;  /* 0x0000000402263981 */ /* 0x022364000c1e1900 */
[----:B-1----:R-:W2:Y:S02]  /*72f0*/  @!P3 LDC R38, c[0x0][0xca0] ;  /* 0x00032800ff26bb82 */ /* 0x002ea40000000800 */
.L_x_107:
[----:B-----5:R-:W-:Y:S01]  /*7300*/  FSETP.NEU.AND P3, PT, R41, RZ, PT ;  /* 0x000000ff2900720b */ /* 0x020fe20003f6d000 */
[----:B------:R-:W-:Y:S01]  /*7310*/  ULOP3.LUT UR4, UR54, 0x1, URZ, 0x3c, !UPT ;  /* 0x0000000136047892 */ /* 0x000fe2000f8e3cff */
[----:B------:R-:W-:Y:S01]  /*7320*/  SEL R4, RZ, 0xffffffff, P2 ;  /* 0xffffffffff047807 */ /* 0x000fe20001000000 */
[----:B------:R-:W-:Y:S01]  /*7330*/  IMAD.U32 R110, RZ, RZ, UR45 ;  /* 0x0000002dff6e7e24 */ /* 0x000fe2000f8e00ff */
[----:B------:R-:W-:Y:S01]  /*7340*/  @P1 LOP3.LUT P2, RZ, R84, 0xff, RZ, 0xc0, !PT ;  /* 0x000000ff54ff1812 */ /* 0x000fe2000784c0ff */
[----:B------:R-:W-:Y:S01]  /*7350*/  IMAD.SHL.U32 R81, R93, 0x10, RZ ;  /* 0x000000105d517824 */ /* 0x000fe200078e00ff */
[----:B------:R-:W-:Y:S01]  /*7360*/  @P1 SEL R3, RZ, 0xffffffff, P3 ;  /* 0xffffffffff031807 */ /* 0x000fe20001800000 */
[----:B------:R-:W-:Y:S01]  /*7370*/  IMAD.U32 R111, RZ, RZ, UR4 ;  /* 0x00000004ff6f7e24 */ /* 0x000fe2000f8e00ff */
[----:B------:R-:W-:Y:S01]  /*7380*/  LEA R89, R36, UR46, 0x3 ;  /* 0x0000002e24597c11 */ /* 0x000fe2000f8e18ff */
[----:B------:R-:W-:Y:S01]  /*7390*/  IMAD.SHL.U32 R110, R110, 0x2000, RZ ;  /* 0x000020006e6e7824 */ /* 0x000fe200078e00ff */
[----:B------:R-:W-:Y:S01]  /*73a0*/  @P0 SEL R3, R4, R3, !P2 ;  /* 0x0000000304030207 */ /* 0x000fe20005000000 */
[----:B------:R-:W-:Y:S01]  /*73b0*/  IMAD.SHL.U32 R80, R92, 0x10, RZ ;  /* 0x000000105c507824 */ /* 0x000fe200078e00ff */
[----:B------:R-:W-:Y:S01]  /*73c0*/  SHF.L.U32 R2, R95, 0x1f, RZ ;  /* 0x0000001f5f027819 */ /* 0x000fe200000006ff */
[----:B------:R-:W-:Y:S01]  /*73d0*/  IMAD.IADD R82, R97, 0x1, R110 ;  /* 0x0000000161527824 */ /* 0x000fe200078e026e */
[----:B------:R-:W-:Y:S01]  /*73e0*/  @P1 LOP3.LUT R3, R3, 0x1, RZ, 0xc0, !PT ;  /* 0x0000000103031812 */ /* 0x000fe200078ec0ff */
[----:B------:R-:W-:Y:S01]  /*73f0*/  BSSY B1, `(.L_x_108) ;  /* 0x0000039000017945 */ /* 0x000fe20003800000 */
[----:B------:R-:W-:Y:S01]  /*7400*/  PLOP3.LUT P2, PT, PT, PT, UP1, 0x80, 0x8 ;  /* 0x000000000008781c */ /* 0x000fe20003f4f018 */
[----:B------:R-:W-:Y:S01]  /*7410*/  IMAD.IADD R83, R82, 0x1, R81 ;  /* 0x0000000152537824 */ /* 0x000fe200078e0251 */
[----:B------:R-:W-:Y:S01]  /*7420*/  ISETP.NE.U32.OR P5, PT, R3, 0x1, !P1 ;  /* 0x000000010300780c */ /* 0x000fe20004fa5470 */
[----:B------:R-:W-:Y:S01]  /*7430*/  IMAD.U32 R3, RZ, RZ, UR45 ;  /* 0x0000002dff037e24 */ /* 0x000fe2000f8e00ff */
[----:B------:R-:W-:Y:S01]  /*7440*/  LOP3.LUT P4, R90, R84, 0xff, RZ, 0xc0, !PT ;  /* 0x000000ff545a7812 */ /* 0x000fe2000788c0ff */
[----:B------:R-:W-:Y:S01]  /*7450*/  IMAD.MOV.U32 R109, RZ, RZ, 0x1 ;  /* 0x00000001ff6d7424 */ /* 0x000fe200078e00ff */
[----:B------:R-:W-:Y:S01]  /*7460*/  P2R R108, PR, RZ, 0x20 ;  /* 0x00000020ff6c7803 */ /* 0x000fe20000000000 */
[----:B------:R-:W-:Y:S01]  /*7470*/  IMAD R39, R36, 0x40, R37 ;  /* 0x0000004024277824 */ /* 0x000fe200078e0225 */
[----:B------:R-:W-:Y:S01]  /*7480*/  LEA R0, R3, UR46, 0x3 ;  /* 0x0000002e03007c11 */ /* 0x000fe2000f8e18ff */
[----:B------:R-:W-:Y:S01]  /*7490*/  IMAD.U32 R112, RZ, RZ, UR45 ;  /* 0x0000002dff707e24 */ /* 0x000fe2000f8e00ff */
[----:B------:R-:W-:Y:S02]  /*74a0*/  SEL R3, RZ, 0xffffffff, P3 ;  /* 0xffffffffff037807 */ /* 0x000fe40001800000 */
[----:B------:R-:W-:Y:S02]  /*74b0*/  CS2R R74, SRZ ;  /* 0x00000000004a7805 */ /* 0x000fe4000001ff00 */
[----:B------:R-:W-:Y:S02]  /*74c0*/  CS2R R72, SRZ ;  /* 0x0000000000487805 */ /* 0x000fe4000001ff00 */
[----:B------:R-:W-:Y:S02]  /*74d0*/  CS2R R66, SRZ ;  /* 0x0000000000427805 */ /* 0x000fe4000001ff00 */
[----:B------:R-:W-:Y:S02]  /*74e0*/  @P2 SEL R3, R4, R3, !P4 ;  /* 0x0000000304032207 */ /* 0x000fe40006000000 */
[----:B------:R-:W-:Y:S02]  /*74f0*/  CS2R R64, SRZ ;  /* 0x0000000000407805 */ /* 0x000fe4000001ff00 */
[----:B------:R-:W-:Y:S02]  /*7500*/  @P5 SHF.L.U32 R5, R111, 0x1f, RZ ;  /* 0x0000001f6f055819 */ /* 0x000fe400000006ff */
[----:B------:R-:W-:Y:S02]  /*7510*/  CS2R R58, SRZ ;  /* 0x00000000003a7805 */ /* 0x000fe4000001ff00 */
[----:B------:R-:W-:Y:S02]  /*7520*/  LOP3.LUT R3, R3, 0x1, RZ, 0xc0, !PT ;  /* 0x0000000103037812 */ /* 0x000fe400078ec0ff */
[----:B------:R-:W-:Y:S01]  /*7530*/  CS2R R56, SRZ ;  /* 0x0000000000387805 */ /* 0x000fe2000001ff00 */
[----:B------:R-:W1:Y:S01]  /*7540*/  @P5 SYNCS.PHASECHK.TRANS64.TRYWAIT P1, [R0+URZ+0x40], R5 ;  /* 0x00004005000055a7 */ /* 0x000e6200080211ff */
[----:B------:R-:W-:Y:S02]  /*7550*/  CS2R R50, SRZ ;  /* 0x0000000000327805 */ /* 0x000fe4000001ff00 */
[----:B------:R-:W-:Y:S02]  /*7560*/  ISETP.NE.U32.AND P2, PT, R3, 0x1, PT ;  /* 0x000000010300780c */ /* 0x000fe40003f45070 */
[----:B------:R-:W-:Y:S01]  /*7570*/  CS2R R48, SRZ ;  /* 0x0000000000307805 */ /* 0x000fe2000001ff00 */
[----:B------:R-:W-:Y:S01]  /*7580*/  IMAD.IADD R47, R82, 0x1, R80 ;  /* 0x00000001522f7824 */ /* 0x000fe200078e0250 */
[----:B------:R-:W-:Y:S01]  /*7590*/  P2R R113, PR, RZ, 0x4 ;  /* 0x00000004ff717803 */ /* 0x000fe20000000000 */
[----:B------:R-:W-:Y:S01]  /*75a0*/  IMAD.IADD R46, R96, 0x1, R83 ;  /* 0x00000001602e7824 */ /* 0x000fe200078e0253 */
[----:B------:R3:W4:Y:S01]  /*75b0*/  SYNCS.PHASECHK.TRANS64.TRYWAIT P0, [R89+URZ+0xa0], R2 ;  /* 0x0000a002590075a7 */ /* 0x00072200080011ff */
[----:B-1----:R-:W-:Y:S01]  /*75c0*/  @P5 SEL R109, RZ, 0x1, !P1 ;  /* 0x00000001ff6d5807 */ /* 0x002fe20004800000 */
[----:B---3--:R-:W-:Y:S06]  /*75d0*/  @!P5 BRA `(.L_x_109) ;  /* 0x000000000068d947 */ /* 0x008fec0003800000 */
[----:B------:R-:W-:Y:S01]  /*75e0*/  ISETP.NE.AND P1, PT, R109, RZ, PT ;  /* 0x000000ff6d00720c */ /* 0x000fe20003f25270 */
[----:B------:R-:W-:Y:S01]  /*75f0*/  BSSY B0, `(.L_x_110) ;  /* 0x000000d000007945 */ /* 0x000fe20003800000 */
[----:B------:R-:W-:Y:S02]  /*7600*/  CS2R R50, SRZ ;  /* 0x0000000000327805 */ /* 0x000fe4000001ff00 */
[----:B------:R-:W-:Y:S02]  /*7610*/  CS2R R48, SRZ ;  /* 0x0000000000307805 */ /* 0x000fe4000001ff00 */
[----:B------:R-:W-:Y:S02]  /*7620*/  CS2R R58, SRZ ;  /* 0x00000000003a7805 */ /* 0x000fe4000001ff00 */
[----:B------:R-:W-:Y:S02]  /*7630*/  CS2R R56, SRZ ;  /* 0x0000000000387805 */ /* 0x000fe4000001ff00 */
[----:B------:R-:W-:Y:S02]  /*7640*/  CS2R R66, SRZ ;  /* 0x0000000000427805 */ /* 0x000fe4000001ff00 */
[----:B------:R-:W-:Y:S02]  /*7650*/  CS2R R64, SRZ ;  /* 0x0000000000407805 */ /* 0x000fe4000001ff00 */
[----:B------:R-:W-:Y:S02]  /*7660*/  CS2R R74, SRZ ;  /* 0x00000000004a7805 */ /* 0x000fe4000001ff00 */
[----:B------:R-:W-:Y:S01]  /*7670*/  CS2R R72, SRZ ;  /* 0x0000000000487805 */ /* 0x000fe2000001ff00 */
[----:B------:R-:W-:Y:S06]  /*7680*/  @P1 BRA `(.L_x_111) ;  /* 0x00000000000c1947 */ /* 0x000fec0003800000 */
[----:B------:R-:W-:Y:S04]  /*7690*/  SHF.L.U32 R3, R111, 0x1f, RZ ;  /* 0x0000001f6f037819 */ /* 0x000fe800000006ff */
[----:B------:R-:W1:Y:S02]  /*76a0*/  SYNCS.PHASECHK.TRANS64.TRYWAIT P1, [R0+URZ+0x40], R3 ;  /* 0x00004003000075a7 */ /* 0x000e6400080211ff */
[----:B-1----:R-:W-:Y:S05]  /*76b0*/  @!P1 BRA `(.L_x_112) ;  /* 0x0000002400849947 */ /* 0x002fea0003800000 */
.L_x_111:
[----:B------:R-:W-:Y:S05]  /*76c0*/  BSYNC B0 ;  /* 0x0000000000007941 */ /* 0x000fea0003800000 */
.L_x_110:
[----:B------:R-:W-:Y:S01]  /*76d0*/  ISETP.NE.AND P1, PT, R113, RZ, PT ;  /* 0x000000ff7100720c */ /* 0x000fe20003f25270 */
[----:B------:R-:W-:Y:S04]  /*76e0*/  UIADD3 UR4, UPT, UPT, UR45, 0x1, URZ ;  /* 0x000000012d047890 */ /* 0x000fe8000fffe0ff */
[----:B------:R-:W-:Y:S04]  /*76f0*/  UISETP.NE.AND UP0, UPT, UR4, 0x3, UPT ;  /* 0x000000030400788c */ /* 0x000fe8000bf05270 */
[----:B------:R-:W-:Y:S02]  /*7700*/  USEL UR5, URZ, 0x1, UP0 ;  /* 0x00000001ff057887 */ /* 0x000fe40008000000 */
[----:B------:R-:W-:Y:S02]  /*7710*/  USEL UR4, UR4, URZ, UP0 ;  /* 0x000000ff04047287 */ /* 0x000fe40008000000 */
[----:B------:R3:W1:Y:S02]  /*7720*/  @P1 LDS.128 R48, [R82] ;  /* 0x0000000052301984 */ /* 0x0006640000000c00 */
[----:B------:R-:W-:Y:S02]  /*7730*/  LOP3.LUT R111, R111, UR5, RZ, 0x3c, !PT ;  /* 0x000000056f6f7c12 */ /* 0x000fe4000f8e3cff */
[----:B------:R3:W1:Y:S01]  /*7740*/  @P1 LDS.128 R56, [R83+0x10] ;  /* 0x0000100053381984 */ /* 0x0006620000000c00 */
[----:B------:R-:W-:Y:S03]  /*7750*/  IMAD.U32 R112, RZ, RZ, UR4 ;  /* 0x00000004ff707e24 */ /* 0x000fe6000f8e00ff */
[----:B------:R3:W1:Y:S04]  /*7760*/  @P1 LDS.128 R64, [R47+0x20] ;  /* 0x000020002f401984 */ /* 0x0006680000000c00 */
[----:B------:R3:W1:Y:S02]  /*7770*/  @P1 LDS.128 R72, [R46+0x10] ;  /* 0x000010002e481984 */ /* 0x0006640000000c00 */
.L_x_109:
[----:B------:R-:W-:Y:S05]  /*7780*/  BSYNC B1 ;  /* 0x0000000000017941 */ /* 0x000fea0003800000 */
.L_x_108:
[----:B-1----:R-:W-:Y:S04]  /*7790*/  SHF.R.U32.HI R0, RZ, 0x15, R39 ;  /* 0x00000015ff007819 */ /* 0x002fe80000011627 */
[----:B------:R-:W-:Y:S01]  /*77a0*/  LOP3.LUT P1, RZ, R0, 0x3, R85, 0x48, !PT ;  /* 0x0000000300ff7812 */ /* 0x000fe20007824855 */
[----:B------:R-:W-:Y:S01]  /*77b0*/  @!UPT UIADD3 URZ, UPT, UPT, URZ, URZ, URZ ;  /* 0x000000fffffff290 */ /* 0x000fe2000fffe0ff */
[----:B----4-:R-:W-:Y:S11]  /*77c0*/  @P0 BRA `(.L_x_113) ;  /* 0x0000000000080947 */ /* 0x010ff60003800000 */
[----:B------:R-:W1:Y:S02]  /*77d0*/  SYNCS.PHASECHK.TRANS64.TRYWAIT P0, [R89+URZ+0xa0], R2 ;  /* 0x0000a002590075a7 */ /* 0x000e6400080011ff */
[----:B-1----:R-:W-:Y:S05]  /*77e0*/  @!P0 BRA `(.L_x_114) ;  /* 0x00000024004c8947 */ /* 0x002fea0003800000 */
.L_x_113:
[----:B------:R-:W-:Y:S05]  /*77f0*/  @!P1 BRA `(.L_x_115) ;  /* 0x0000000000409947 */ /* 0x000fea0003800000 */
[----:B------:R-:W4:Y:S01]  /*7800*/  LDCU.64 UR8, c[0x4][0x70] ;  /* 0x01000e00ff0877ac */ /* 0x000f220008000a00 */
[----:B------:R-:W-:Y:S01]  /*7810*/  MOV R3, 0x0 ;  /* 0x0000000000037802 */ /* 0x000fe20000000f00 */
[----:B------:R-:W-:Y:S02]  /*7820*/  HFMA2 R12, -RZ, RZ, 0, 5.9604644775390625e-08 ;  /* 0x00000001ff0c7431 */ /* 0x000fe400000001ff */
[----:B------:R-:W-:Y:S02]  /*7830*/  IMAD.MOV.U32 R8, RZ, RZ, 0x192 ;  /* 0x00000192ff087424 */ /* 0x000fe400078e00ff */
[----:B------:R-:W-:Y:S01]  /*7840*/  IMAD.MOV.U32 R13, RZ, RZ, RZ ;  /* 0x000000ffff0d7224 */ /* 0x000fe200078e00ff */
[----:B------:R-:W5:Y:S01]  /*7850*/  LDCU.64 UR6, c[0x4][0x78] ;  /* 0x01000f00ff0677ac */ /* 0x000f620008000a00 */
[----:B-1----:R-:W1:Y:S01]  /*7860*/  LDC.64 R2, c[0x4][R3] ;  /* 0x0100000003027b82 */ /* 0x002e620000000a00 */
[----:B------:R-:W2:Y:S01]  /*7870*/  LDCU.64 UR4, c[0x4][0x10] ;  /* 0x01000200ff0477ac */ /* 0x000ea20008000a00 */
[----:B----4-:R-:W-:Y:S01]  /*7880*/  MOV R5, UR9 ;  /* 0x0000000900057c02 */ /* 0x010fe20008000f00 */
[----:B------:R-:W-:Y:S01]  /*7890*/  IMAD.U32 R4, RZ, RZ, UR8 ;  /* 0x00000008ff047e24 */ /* 0x000fe2000f8e00ff */
[----:B-----5:R-:W-:Y:S01]  /*78a0*/  MOV R7, UR7 ;  /* 0x0000000700077c02 */ /* 0x020fe20008000f00 */
[----:B------:R-:W-:Y:S01]  /*78b0*/  IMAD.U32 R6, RZ, RZ, UR6 ;  /* 0x00000006ff067e24 */ /* 0x000fe2000f8e00ff */
[----:B--2---:R-:W-:Y:S01]  /*78c0*/  MOV R11, UR5 ;  /* 0x00000005000b7c02 */ /* 0x004fe20008000f00 */
[----:B------:R-:W-:Y:S02]  /*78d0*/  IMAD.U32 R10, RZ, RZ, UR4 ;  /* 0x00000004ff0a7e24 */ /* 0x000fe4000f8e00ff */
[----:B------:R-:W-:Y:S07]  /*78e0*/  LEPC R20, `(.L_x_115) ;  /* 0x000000001014794e */ /* 0x000fee0000000000 */
[----:B-1-3--:R-:W-:Y:S05]  /*78f0*/  CALL.ABS.NOINC R2 ;  /* 0x0000000002007343 */ /* 0x00afea0003c00000 */
.L_x_115:
[C---:B------:R-:W-:Y:S01]  /*7900*/  SHF.L.U32 R40, R48.reuse, 0x10, RZ ;  /* 0x0000001030287819 */ /* 0x040fe200000006ff */
[----:B------:R-:W-:Y:S05]  /*7910*/  WARPSYNC.ALL ;  /* 0x0000000000007948 */ /* 0x000fea0003800000 */
[----:B------:R-:W-:Y:S01]  /*7920*/  R2UR UR4, R39 ;  /* 0x00000000270472ca */ /* 0x000fe200000e0000 */
[----:B------:R-:W-:Y:S01]  /*7930*/  BSSY.RECONVERGENT B0, `(.L_x_116) ;  /* 0x0000087000007945 */ /* 0x000fe20003800200 */
[----:B------:R-:W-:Y:S02]  /*7940*/  LOP3.LUT R43, R48, 0xffff0000, RZ, 0xc0, !PT ;  /* 0xffff0000302b7812 */ /* 0x000fe400078ec0ff */
[----:B------:R-:W-:Y:S02]  /*7950*/  SHF.L.U32 R42, R49, 0x10, RZ ;  /* 0x00000010312a7819 */ /* 0x000fe400000006ff */
[----:B------:R-:W-:Y:S02]  /*7960*/  SHF.L.U32 R45, R51, 0x10, RZ ;  /* 0x00000010332d7819 */ /* 0x000fe400000006ff */
[----:B------:R-:W-:Y:S02]  /*7970*/  LOP3.LUT R44, R75, 0xffff0000, RZ, 0xc0, !PT ;  /* 0xffff00004b2c7812 */ /* 0x000fe400078ec0ff */
[----:B------:R-:W-:Y:S03]  /*7980*/  ISETP.NE.AND P0, PT, R98, RZ, PT ;  /* 0x000000ff6200720c */ /* 0x000fe60003f05270 */
[----:B------:R-:W2:Y:S02]  /*7990*/  LDTM.x32 R4, tmem[UR4] ;  /* 0x00000004000479ee */ /* 0x000ea400082c0000 */
[C---:B--2---:R-:W-:Y:S01]  /*79a0*/  FMUL R0, R38.reuse, R4 ;  /* 0x0000000426007220 */ /* 0x044fe20000400000 */
[C---:B-1----:R-:W-:Y:S01]  /*79b0*/  FMUL R2, R38.reuse, R5 ;  /* 0x0000000526027220 */ /* 0x042fe20000400000 */
[C---:B------:R-:W-:Y:S01]  /*79c0*/  FMUL R3, R38.reuse, R6 ;  /* 0x0000000626037220 */ /* 0x040fe20000400000 */
[----:B------:R-:W-:Y:S01]  /*79d0*/  FMUL R7, R38, R7 ;  /* 0x0000000726077220 */ /* 0x000fe20000400000 */
[----:B------:R-:W-:Y:S01]  /*79e0*/  FFMA R0, R41, R40, R0 ;  /* 0x0000002829007223 */ /* 0x000fe20000000000 */
[----:B------:R-:W-:Y:S01]  /*79f0*/  LOP3.LUT R40, R49, 0xffff0000, RZ, 0xc0, !PT ;  /* 0xffff000031287812 */ /* 0x000fe200078ec0ff */
[C---:B------:R-:W-:Y:S01]  /*7a00*/  FFMA R2, R41.reuse, R43, R2 ;  /* 0x0000002b29027223 */ /* 0x040fe20000000002 */
[C---:B------:R-:W-:Y:S01]  /*7a10*/  SHF.L.U32 R43, R50.reuse, 0x10, RZ ;  /* 0x00000010322b7819 */ /* 0x040fe200000006ff */
[C---:B------:R-:W-:Y:S01]  /*7a20*/  FFMA R3, R41.reuse, R42, R3 ;  /* 0x0000002a29037223 */ /* 0x040fe20000000003 */
[----:B------:R-:W-:Y:S01]  /*7a30*/  LOP3.LUT R42, R50, 0xffff0000, RZ, 0xc0, !PT ;  /* 0xffff0000322a7812 */ /* 0x000fe200078ec0ff */
[----:B------:R-:W-:Y:S01]  /*7a40*/  FMUL R4, R38, R8 ;  /* 0x0000000826047220 */ /* 0x000fe20000400000 */
[----:B------:R-:W-:Y:S01]  /*7a50*/  F2FP.BF16.F32.PACK_AB R52, R2, R0 ;  /* 0x000000000234723e */ /* 0x000fe200000010ff */
[----:B------:R-:W-:Y:S01]  /*7a60*/  FFMA R7, R41, R40, R7 ;  /* 0x0000002829077223 */ /* 0x000fe20000000007 */
[----:B------:R-:W-:Y:S01]  /*7a70*/  LOP3.LUT R40, R51, 0xffff0000, RZ, 0xc0, !PT ;  /* 0xffff000033287812 */ /* 0x000fe200078ec0ff */
[C---:B------:R-:W-:Y:S01]  /*7a80*/  FMUL R5, R38.reuse, R9 ;  /* 0x0000000926057220 */ /* 0x040fe20000400000 */
[C---:B------:R-:W-:Y:S01]  /*7a90*/  FMUL R6, R38.reuse, R10 ;  /* 0x0000000a26067220 */ /* 0x040fe20000400000 */
[----:B------:R-:W-:Y:S01]  /*7aa0*/  FMUL R11, R38, R11 ;  /* 0x0000000b260b7220 */ /* 0x000fe20000400000 */
[----:B------:R-:W-:Y:S01]  /*7ab0*/  F2FP.BF16.F32.PACK_AB R53, R7, R3 ;  /* 0x000000030735723e */ /* 0x000fe200000010ff */
[C---:B------:R-:W-:Y:S01]  /*7ac0*/  FFMA R4, R41.reuse, R43, R4 ;  /* 0x0000002b29047223 */ /* 0x040fe20000000004 */
[C---:B------:R-:W-:Y:S01]  /*7ad0*/  SHF.L.U32 R43, R56.reuse, 0x10, RZ ;  /* 0x00000010382b7819 */ /* 0x040fe200000006ff */
[----:B------:R-:W-:Y:S01]  /*7ae0*/  FFMA R5, R41, R42, R5 ;  /* 0x0000002a29057223 */ /* 0x000fe20000000005 */
[----:B------:R-:W-:Y:S01]  /*7af0*/  LOP3.LUT R42, R57, 0xffff0000, RZ, 0xc0, !PT ;  /* 0xffff0000392a7812 */ /* 0x000fe200078ec0ff */
[----:B------:R-:W-:Y:S01]  /*7b00*/  FFMA R6, R41, R45, R6 ;  /* 0x0000002d29067223 */ /* 0x000fe20000000006 */
[----:B------:R-:W-:Y:S01]  /*7b10*/  SHF.L.U32 R45, R57, 0x10, RZ ;  /* 0x00000010392d7819 */ /* 0x000fe200000006ff */
[----:B------:R-:W-:Y:S01]  /*7b20*/  FFMA R11, R41, R40, R11 ;  /* 0x00000028290b7223 */ /* 0x000fe2000000000b */
[----:B------:R-:W-:Y:S01]  /*7b30*/  LOP3.LUT R40, R56, 0xffff0000, RZ, 0xc0, !PT ;  /* 0xffff000038287812 */ /* 0x000fe200078ec0ff */
[C---:B------:R-:W-:Y:S01]  /*7b40*/  FMUL R8, R38.reuse, R12 ;  /* 0x0000000c26087220 */ /* 0x040fe20000400000 */
[----:B------:R-:W-:Y:S01]  /*7b50*/  F2FP.BF16.F32.PACK_AB R54, R5, R4 ;  /* 0x000000040536723e */ /* 0x000fe200000010ff */
[C---:B------:R-:W-:Y:S01]  /*7b60*/  FMUL R9, R38.reuse, R13 ;  /* 0x0000000d26097220 */ /* 0x040fe20000400000 */
[----:B------:R-:W-:Y:S01]  /*7b70*/  F2FP.BF16.F32.PACK_AB R55, R11, R6 ;  /* 0x000000060b37723e */ /* 0x000fe200000010ff */
[C---:B------:R-:W-:Y:S01]  /*7b80*/  FMUL R10, R38.reuse, R14 ;  /* 0x0000000e260a7220 */ /* 0x040fe20000400000 */
[----:B------:R-:W-:Y:S01]  /*7b90*/  FMUL R15, R38, R15 ;  /* 0x0000000f260f7220 */ /* 0x000fe20000400000 */
[----:B------:R-:W-:Y:S01]  /*7ba0*/  FFMA R8, R41, R43, R8 ;  /* 0x0000002b29087223 */ /* 0x000fe20000000008 */
[----:B------:R-:W-:Y:S01]  /*7bb0*/  SHF.L.U32 R43, R59, 0x10, RZ ;  /* 0x000000103b2b7819 */ /* 0x000fe200000006ff */
[C---:B------:R-:W-:Y:S01]  /*7bc0*/  FFMA R9, R41.reuse, R40, R9 ;  /* 0x0000002829097223 */ /* 0x040fe20000000009 */
[C---:B------:R-:W-:Y:S01]  /*7bd0*/  SHF.L.U32 R40, R58.reuse, 0x10, RZ ;  /* 0x000000103a287819 */ /* 0x040fe200000006ff */
        /* <DEDUP_REMOVED lines=8> */
[----:B------:R-:W-:Y:S01]  /*7c60*/  FMUL R14, R38, R18 ;  /* 0x00000012260e7220 */ /* 0x000fe20000400000 */
[----:B------:R-:W-:Y:S01]  /*7c70*/  FFMA R12, R41, R40, R12 ;  /* 0x00000028290c7223 */ /* 0x000fe2000000000c */
[----:B------:R-:W-:Y:S01]  /*7c80*/  LOP3.LUT R40, R59, 0xffff0000, RZ, 0xc0, !PT ;  /* 0xffff00003b287812 */ /* 0x000fe200078ec0ff */
[C---:B------:R-:W-:Y:S01]  /*7c90*/  FFMA R13, R41.reuse, R42, R13 ;  /* 0x0000002a290d7223 */ /* 0x040fe2000000000d */
[----:B------:R-:W-:Y:S01]  /*7ca0*/  LOP3.LUT R42, R64, 0xffff0000, RZ, 0xc0, !PT ;  /* 0xffff0000402a7812 */ /* 0x000fe200078ec0ff */
[----:B------:R-:W-:Y:S01]  /*7cb0*/  FMUL R19, R38, R19 ;  /* 0x0000001326137220 */ /* 0x000fe20000400000 */
[----:B------:R-:W-:Y:S01]  /*7cc0*/  FFMA R14, R41, R43, R14 ;  /* 0x0000002b290e7223 */ /* 0x000fe2000000000e */
[----:B------:R-:W-:Y:S01]  /*7cd0*/  SHF.L.U32 R43, R64, 0x10, RZ ;  /* 0x00000010402b7819 */ /* 0x000fe200000006ff */
[----:B------:R1:W-:Y:S01]  /*7ce0*/  STS.128 [R82], R52 ;  /* 0x0000003452007388 */ /* 0x0003e20000000c00 */
[----:B------:R-:W-:Y:S01]  /*7cf0*/  F2FP.BF16.F32.PACK_AB R62, R13, R12 ;  /* 0x0000000c0d3e723e */ /* 0x000fe200000010ff */
[C---:B------:R-:W-:Y:S01]  /*7d00*/  FMUL R16, R38.reuse, R20 ;  /* 0x0000001426107220 */ /* 0x040fe20000400000 */
        /* <DEDUP_REMOVED lines=8> */
[C---:B------:R-:W-:Y:S01]  /*7d90*/  FFMA R17, R41.reuse, R42, R17 ;  /* 0x0000002a29117223 */ /* 0x040fe20000000011 */
[----:B------:R-:W-:Y:S01]  /*7da0*/  FFMA R18, R41, R45, R18 ;  /* 0x0000002d29127223 */ /* 0x000fe20000000012 */
[----:B------:R1:W-:Y:S01]  /*7db0*/  STS.128 [R83+0x10], R60 ;  /* 0x0000103c53007388 */ /* 0x0003e20000000c00 */
[----:B------:R-:W-:Y:S01]  /*7dc0*/  SHF.L.U32 R45, R67, 0x10, RZ ;  /* 0x00000010432d7819 */ /* 0x000fe200000006ff */
[----:B------:R-:W-:Y:S01]  /*7dd0*/  FFMA R23, R41, R40, R23 ;  /* 0x0000002829177223 */ /* 0x000fe20000000017 */
[----:B------:R-:W-:Y:S01]  /*7de0*/  LOP3.LUT R40, R66, 0xffff0000, RZ, 0xc0, !PT ;  /* 0xffff000042287812 */ /* 0x000fe200078ec0ff */
[C---:B------:R-:W-:Y:S01]  /*7df0*/  FMUL R20, R38.reuse, R24 ;  /* 0x0000001826147220 */ /* 0x040fe20000400000 */
[----:B------:R-:W-:Y:S01]  /*7e00*/  LOP3.LUT R42, R67, 0xffff0000, RZ, 0xc0, !PT ;  /* 0xffff0000432a7812 */ /* 0x000fe200078ec0ff */
[C---:B------:R-:W-:Y:S01]  /*7e10*/  FMUL R21, R38.reuse, R25 ;  /* 0x0000001926157220 */ /* 0x040fe20000400000 */
[----:B------:R-:W-:Y:S01]  /*7e20*/  F2FP.BF16.F32.PACK_AB R68, R17, R16 ;  /* 0x000000101144723e */ /* 0x000fe200000010ff */
[C---:B------:R-:W-:Y:S01]  /*7e30*/  FMUL R22, R38.reuse, R26 ;  /* 0x0000001a26167220 */ /* 0x040fe20000400000 */
[----:B------:R-:W-:Y:S01]  /*7e40*/  FMUL R27, R38, R27 ;  /* 0x0000001b261b7220 */ /* 0x000fe20000400000 */
[C---:B------:R-:W-:Y:S01]  /*7e50*/  FFMA R20, R41.reuse, R43, R20 ;  /* 0x0000002b29147223 */ /* 0x040fe20000000014 */
[C---:B------:R-:W-:Y:S01]  /*7e60*/  FFMA R21, R41.reuse, R40, R21 ;  /* 0x0000002829157223 */ /* 0x040fe20000000015 */
[C---:B------:R-:W-:Y:S01]  /*7e70*/  FFMA R22, R41.reuse, R45, R22 ;  /* 0x0000002d29167223 */ /* 0x040fe20000000016 */
[----:B------:R-:W-:Y:S01]  /*7e80*/  FFMA R27, R41, R42, R27 ;  /* 0x0000002a291b7223 */ /* 0x000fe2000000001b */
[----:B------:R-:W-:Y:S01]  /*7e90*/  SHF.L.U32 R40, R72, 0x10, RZ ;  /* 0x0000001048287819 */ /* 0x000fe200000006ff */
[----:B------:R-:W-:Y:S01]  /*7ea0*/  FMUL R24, R38, R28 ;  /* 0x0000001c26187220 */ /* 0x000fe20000400000 */
[----:B------:R-:W-:Y:S01]  /*7eb0*/  LOP3.LUT R42, R72, 0xffff0000, RZ, 0xc0, !PT ;  /* 0xffff0000482a7812 */ /* 0x000fe200078ec0ff */
[C---:B------:R-:W-:Y:S01]  /*7ec0*/  FMUL R25, R38.reuse, R29 ;  /* 0x0000001d26197220 */ /* 0x040fe20000400000 */
[----:B------:R-:W-:Y:S01]  /*7ed0*/  SHF.L.U32 R43, R73, 0x10, RZ ;  /* 0x00000010492b7819 */ /* 0x000fe200000006ff */
[C---:B------:R-:W-:Y:S01]  /*7ee0*/  FMUL R26, R38.reuse, R30 ;  /* 0x0000001e261a7220 */ /* 0x040fe20000400000 */
[C---:B------:R-:W-:Y:S01]  /*7ef0*/  FFMA R24, R41.reuse, R40, R24 ;  /* 0x0000002829187223 */ /* 0x040fe20000000018 */
[----:B------:R-:W-:Y:S01]  /*7f00*/  FFMA R25, R41, R42, R25 ;  /* 0x0000002a29197223 */ /* 0x000fe20000000019 */
[----:B------:R-:W-:Y:S01]  /*7f10*/  LOP3.LUT R40, R73, 0xffff0000, RZ, 0xc0, !PT ;  /* 0xffff000049287812 */ /* 0x000fe200078ec0ff */
[----:B------:R-:W-:Y:S01]  /*7f20*/  FFMA R26, R41, R43, R26 ;  /* 0x0000002b291a7223 */ /* 0x000fe2000000001a */
[----:B------:R-:W-:Y:S01]  /*7f30*/  FMUL R31, R38, R31 ;  /* 0x0000001f261f7220 */ /* 0x000fe20000400000 */
[----:B------:R-:W-:Y:S01]  /*7f40*/  SHF.L.U32 R43, R74, 0x10, RZ ;  /* 0x000000104a2b7819 */ /* 0x000fe200000006ff */
[----:B------:R-:W-:Y:S01]  /*7f50*/  FMUL R28, R38, R32 ;  /* 0x00000020261c7220 */ /* 0x000fe20000400000 */
[----:B------:R-:W-:Y:S01]  /*7f60*/  LOP3.LUT R42, R74, 0xffff0000, RZ, 0xc0, !PT ;  /* 0xffff00004a2a7812 */ /* 0x000fe200078ec0ff */
[C---:B------:R-:W-:Y:S01]  /*7f70*/  FMUL R29, R38.reuse, R33 ;  /* 0x00000021261d7220 */ /* 0x040fe20000400000 */
[----:B------:R-:W-:Y:S01]  /*7f80*/  SHF.L.U32 R45, R75, 0x10, RZ ;  /* 0x000000104b2d7819 */ /* 0x000fe200000006ff */
[C---:B------:R-:W-:Y:S01]  /*7f90*/  FMUL R30, R38.reuse, R34 ;  /* 0x00000022261e7220 */ /* 0x040fe20000400000 */
[----:B------:R-:W-:Y:S01]  /*7fa0*/  FFMA R31, R41, R40, R31 ;  /* 0x00000028291f7223 */ /* 0x000fe2000000001f */
[----:B------:R-:W-:Y:S01]  /*7fb0*/  FMUL R35, R38, R35 ;  /* 0x0000002326237220 */ /* 0x000fe20000400000 */
[----:B------:R-:W-:Y:S01]  /*7fc0*/  F2FP.BF16.F32.PACK_AB R69, R23, R18 ;  /* 0x000000121745723e */ /* 0x000fe200000010ff */
[----:B------:R-:W-:Y:S01]  /*7fd0*/  FFMA R28, R41, R43, R28 ;  /* 0x0000002b291c7223 */ /* 0x000fe2000000001c */
[----:B------:R-:W-:Y:S01]  /*7fe0*/  F2FP.BF16.F32.PACK_AB R70, R21, R20 ;  /* 0x000000141546723e */ /* 0x000fe200000010ff */
[----:B------:R-:W-:Y:S01]  /*7ff0*/  FFMA R29, R41, R42, R29 ;  /* 0x0000002a291d7223 */ /* 0x000fe2000000001d */
[----:B------:R-:W-:Y:S01]  /*8000*/  F2FP.BF16.F32.PACK_AB R71, R27, R22 ;  /* 0x000000161b47723e */ /* 0x000fe200000010ff */
[C---:B------:R-:W-:Y:S01]  /*8010*/  FFMA R30, R41.reuse, R45, R30 ;  /* 0x0000002d291e7223 */ /* 0x040fe2000000001e */
[----:B------:R-:W-:Y:S01]  /*8020*/  FFMA R35, R41, R44, R35 ;  /* 0x0000002c29237223 */ /* 0x000fe20000000023 */
[----:B------:R-:W-:Y:S02]  /*8030*/  F2FP.BF16.F32.PACK_AB R104, R25, R24 ;  /* 0x000000181968723e */ /* 0x000fe400000010ff */
[----:B------:R1:W-:Y:S01]  /*8040*/  STS.128 [R47+0x20], R68 ;  /* 0x000020442f007388 */ /* 0x0003e20000000c00 */
[----:B------:R-:W-:Y:S02]  /*8050*/  F2FP.BF16.F32.PACK_AB R105, R31, R26 ;  /* 0x0000001a1f69723e */ /* 0x000fe400000010ff */
[----:B------:R-:W-:Y:S02]  /*8060*/  F2FP.BF16.F32.PACK_AB R106, R29, R28 ;  /* 0x0000001c1d6a723e */ /* 0x000fe400000010ff */
[----:B------:R-:W-:Y:S05]  /*8070*/  F2FP.BF16.F32.PACK_AB R107, R35, R30 ;  /* 0x0000001e236b723e */ /* 0x000fea00000010ff */
[----:B------:R1:W-:Y:S01]  /*8080*/  STS.128 [R46+0x10], R104 ;  /* 0x000010682e007388 */ /* 0x0003e20000000c00 */
[----:B------:R-:W-:Y:S01]  /*8090*/  @!PT LDS RZ, [RZ] ;  /* 0x00000000fffff984 */ /* 0x000fe20000000800 */
[----:B------:R-:W-:Y:S01]  /*80a0*/  @!PT LDS RZ, [RZ] ;  /* 0x00000000fffff984 */ /* 0x000fe20000000800 */
[----:B------:R-:W-:Y:S01]  /*80b0*/  @!PT LDS RZ, [RZ] ;  /* 0x00000000fffff984 */ /* 0x000fe20000000800 */
[----:B------:R-:W-:Y:S01]  /*80c0*/  @!PT LDS RZ, [RZ] ;  /* 0x00000000fffff984 */ /* 0x000fe20000000800 */
[----:B------:R2:W-:Y:S07]  /*80d0*/  MEMBAR.ALL.CTA ;  /* 0x0000000000007992 */ /* 0x0005ee0000008000 */
[----:B--2---:R-:W2:Y:S02]  /*80e0*/  FENCE.VIEW.ASYNC.S ;  /* 0x00000000000073c6 */ /* 0x004ea40000000000 */
[----:B--2---:R-:W-:Y:S06]  /*80f0*/  BAR.SYNC.DEFER_BLOCKING 0x1, 0x80 ;  /* 0x0042000000007b1d */ /* 0x004fec0000010000 */
[----:B------:R-:W-:Y:S05]  /*8100*/  @P0 BRA `(.L_x_117) ;  /* 0x0000000000240947 */ /* 0x000fea0003800000 */
[----:B------:R-:W2:Y:S01]  /*8110*/  LDCU.64 UR6, c[0x0][0x348] ;  /* 0x00006900ff0677ac */ /* 0x000ea20008000a00 */
[----:B------:R-:W-:Y:S01]  /*8120*/  R2UR UR5, R110 ;  /* 0x000000006e0572ca */ /* 0x000fe200000e0000 */
[----:B------:R-:W-:Y:S11]  /*8130*/  UMOV UR51, UR52 ;  /* 0x0000003400337c82 */ /* 0x000ff60008000000 */
[----:B------:R-:W-:Y:S01]  /*8140*/  @!UPT UIADD3 URZ, UPT, UPT, URZ, URZ, URZ ;  /* 0x000000fffffff290 */ /* 0x000fe2000fffe0ff */
[----:B------:R-:W-:Y:S02]  /*8150*/  UIADD3 UR48, UPT, UPT, UR46, 0x200, UR5 ;  /* 0x000002002e307890 */ /* 0x000fe4000fffe005 */
[----:B--2---:R-:W-:Y:S04]  /*8160*/  UIADD3 UR4, UP0, UPT, UR6, 0xa80, URZ ;  /* 0x00000a8006047890 */ /* 0x004fe8000ff1e0ff */
[----:B------:R-:W-:Y:S09]  /*8170*/  UIADD3.X UR5, UPT, UPT, URZ, UR7, URZ, UP0, !UPT ;  /* 0x00000007ff057290 */ /* 0x000ff200087fe4ff */
[----:B------:R2:W-:Y:S02]  /*8180*/  UTMASTG.3D [UR48], [UR4] ;  /* 0x00000030040073b5 */ /* 0x0005e40008010000 */
[----:B--2---:R0:W-:Y:S02]  /*8190*/  UTMACMDFLUSH ;  /* 0x00000000000079b7 */ /* 0x0041e40000000000 */
.L_x_117:
[----:B------:R-:W-:Y:S05]  /*81a0*/  BSYNC.RECONVERGENT B0 ;  /* 0x0000000000007941 */ /* 0x000fea0003800200 */
.L_x_116:
[----:B------:R-:W-:Y:S01]  /*81b0*/  UIADD3 UR43, UPT, UPT, UR45, 0x1, URZ ;  /* 0x000000012d2b7890 */ /* 0x000fe2000fffe0ff */
[----:B------:R-:W-:Y:S03]  /*81c0*/  BSSY.RECONVERGENT B0, `(.L_x_118) ;  /* 0x0000005000007945 */ /* 0x000fe60003800200 */
[----:B------:R-:W-:Y:S04]  /*81d0*/  UISETP.NE.AND UP0, UPT, UR43, 0x3, UPT ;  /* 0x000000032b00788c */ /* 0x000fe8000bf05270 */
[----:B------:R-:W-:Y:S01]  /*81e0*/  USEL UR44, UR43, URZ, UP0 ;  /* 0x000000ff2b2c7287 */ /* 0x000fe20008000000 */
[----:B------:R-:W-:Y:S11]  /*81f0*/  @P0 BRA `(.L_x_119) ;  /* 0x0000000000040947 */ /* 0x000ff60003800000 */
[----:B------:R-:W-:Y:S04]  /*8200*/  DEPBAR.LE SB0, 0x1 ;  /* 0x000080400000791a */ /* 0x000fe80000000000 */
.L_x_119:
[----:B------:R-:W-:Y:S05]  /*8210*/  BSYNC.RECONVERGENT B0 ;  /* 0x0000000000007941 */ /* 0x000fea0003800200 */
.L_x_118:
[----:B------:R-:W-:Y:S01]  /*8220*/  BAR.SYNC.DEFER_BLOCKING 0x1, 0x80 ;  /* 0x0042000000007b1d */ /* 0x000fe20000010000 */
[----:B------:R-:W-:Y:S01]  /*8230*/  ISETP.NE.AND P1, PT, R108, RZ, PT ;  /* 0x000000ff6c00720c */ /* 0x000fe20003f25270 */
[----:B------:R-:W-:Y:S01]  /*8240*/  UISETP.NE.AND UP0, UPT, UR53, URZ, UPT ;  /* 0x000000ff3500728c */ /* 0x000fe2000bf05270 */
[----:B------:R-:W-:Y:S11]  /*8250*/  LEA R2, R112, UR46, 0x3 ;  /* 0x0000002e70027c11 */ /* 0x000ff6000f8e18ff */
[----:B------:R-:W-:Y:S01]  /*8260*/  @P1 SHF.L.U32 R3, R111, 0x1f, RZ ;  /* 0x0000001f6f031819 */ /* 0x000fe200000006ff */
[----:B------:R-:W-:Y:S06]  /*8270*/  BRA.U !UP0, `(.L_x_120) ;  /* 0x0000000108247547 */ /* 0x000fec000b800000 */
[----:B------:R-:W-:Y:S01]  /*8280*/  IMAD.U32 R5, RZ, RZ, UR47 ;  /* 0x0000002fff057e24 */ /* 0x000fe2000f8e00ff */
[----:B------:R-:W-:Y:S01]  /*8290*/  MOV R0, UR61 ;  /* 0x0000003d00007c02 */ /* 0x000fe20008000f00 */
[----:B------:R-:W-:Y:S03]  /*82a0*/  UIADD3 UR4, UPT, UPT, UR47, 0x1, URZ ;  /* 0x000000012f047890 */ /* 0x000fe6000fffe0ff */
[----:B------:R-:W-:Y:S01]  /*82b0*/  @P1 LEA R5, R5, UR46, 0x3 ;  /* 0x0000002e05051c11 */ /* 0x000fe2000f8e18ff */
[----:B------:R-:W-:Y:S04]  /*82c0*/  UISETP.NE.AND UP0, UPT, UR4, 0x3, UPT ;  /* 0x000000030400788c */ /* 0x000fe8000bf05270 */
[----:B------:R-:W-:Y:S01]  /*82d0*/  @P1 VIADD R5, R5, 0x58 ;  /* 0x0000005805051836 */ /* 0x000fe20000000000 */
[----:B------:R-:W-:Y:S04]  /*82e0*/  USEL UR47, UR4, URZ, UP0 ;  /* 0x000000ff042f7287 */ /* 0x000fe80008000000 */
[----:B------:R-:W-:Y:S04]  /*82f0*/  @P1 PRMT R0, R0, 0x654, R5 ;  /* 0x0000065400001816 */ /* 0x000fe80000000005 */
[----:B------:R2:W-:Y:S04]  /*8300*/  @P1 SYNCS.ARRIVE.TRANS64.RED.A1T0 RZ, [R0+URZ], RZ ;  /* 0x000000ff00ff19a7 */ /* 0x0005e800081004ff */
.L_x_120:
[----:B------:R-:W4:Y:S01]  /*8310*/  @P1 SYNCS.PHASECHK.TRANS64.TRYWAIT P0, [R2+URZ+0x40], R3 ;  /* 0x00004003020015a7 */ /* 0x000f2200080011ff */
[----:B------:R-:W-:Y:S01]  /*8320*/  BSSY B1, `(.L_x_121) ;  /* 0x0000015000017945 */ /* 0x000fe20003800000 */
[----:B----4-:R-:W-:Y:S03]  /*8330*/  @P1 SEL R109, RZ, 0x1, !P0 ;  /* 0x00000001ff6d1807 */ /* 0x010fe60004000000 */
[----:B------:R-:W-:Y:S05]  /*8340*/  @!P1 BRA `(.L_x_122) ;  /* 0x0000000000489947 */ /* 0x000fea0003800000 */
[----:B------:R-:W-:Y:S01]  /*8350*/  ISETP.NE.AND P1, PT, R113, RZ, PT ;  /* 0x000000ff7100720c */ /* 0x000fe20003f25270 */
[----:B------:R-:W-:Y:S01]  /*8360*/  BSSY B0, `(.L_x_123) ;  /* 0x000000a000007945 */ /* 0x000fe20003800000 */
[----:B------:R-:W-:Y:S11]  /*8370*/  ISETP.NE.AND P0, PT, R109, RZ, PT ;  /* 0x000000ff6d00720c */ /* 0x000ff60003f05270 */
[----:B------:R-:W-:Y:S04]  /*8380*/  @P1 IMAD R112, R112, 0x2000, R97 ;  /* 0x0000200070701824 */ /* 0x000fe800078e0261 */
[----:B------:R-:W-:Y:S01]  /*8390*/  @P1 IMAD.IADD R5, R81, 0x1, R112 ;  /* 0x0000000151051824 */ /* 0x000fe200078e0270 */
[----:B------:R-:W-:Y:S03]  /*83a0*/  @P1 IADD3 R3, PT, PT, R80, R112, RZ ;  /* 0x0000007050031210 */ /* 0x000fe60007ffe0ff */
[----:B--2---:R-:W-:Y:S01]  /*83b0*/  @P1 IMAD.IADD R0, R96, 0x1, R5 ;  /* 0x0000000160001824 */ /* 0x004fe200078e0205 */
[----:B------:R-:W-:Y:S06]  /*83c0*/  @P0 BRA `(.L_x_124) ;  /* 0x00000000000c0947 */ /* 0x000fec0003800000 */
[----:B------:R-:W-:Y:S04]  /*83d0*/  SHF.L.U32 R111, R111, 0x1f, RZ ;  /* 0x0000001f6f6f7819 */ /* 0x000fe800000006ff */
[----:B------:R-:W2:Y:S02]  /*83e0*/  SYNCS.PHASECHK.TRANS64.TRYWAIT P0, [R2+URZ+0x40], R111 ;  /* 0x0000406f020075a7 */ /* 0x000ea400080011ff */
[----:B--2---:R-:W-:Y:S05]  /*83f0*/  @!P0 BRA `(.L_x_125) ;  /* 0x00000018005c8947 */ /* 0x004fea0003800000 */
.L_x_124:
[----:B------:R-:W-:Y:S05]  /*8400*/  BSYNC B0 ;  /* 0x0000000000007941 */ /* 0x000fea0003800000 */
.L_x_123:
[----:B------:R-:W-:Y:S11]  /*8410*/  ISETP.NE.AND P0, PT, R113, RZ, PT ;  /* 0x000000ff7100720c */ /* 0x000ff60003f05270 */
[----:B------:R-:W-:Y:S02]  /*8420*/  @!UPT UIADD3 URZ, UPT, UPT, URZ, URZ, URZ ;  /* 0x000000fffffff290 */ /* 0x000fe4000fffe0ff */
[----:B------:R4:W1:Y:S04]  /*8430*/  @P0 LDS.128 R48, [R112] ;  /* 0x0000000070300984 */ /* 0x0008680000000c00 */
[----:B------:R4:W1:Y:S04]  /*8440*/  @P0 LDS.128 R64, [R3+0x20] ;  /* 0x0000200003400984 */ /* 0x0008680000000c00 */
[----:B------:R4:W1:Y:S04]  /*8450*/  @P0 LDS.128 R56, [R5+0x10] ;  /* 0x0000100005380984 */ /* 0x0008680000000c00 */
[----:B------:R4:W1:Y:S02]  /*8460*/  @P0 LDS.128 R72, [R0+0x10] ;  /* 0x0000100000480984 */ /* 0x0008640000000c00 */
.L_x_122:
[----:B------:R-:W-:Y:S05]  /*8470*/  BSYNC B1 ;  /* 0x0000000000017941 */ /* 0x000fea0003800000 */
.L_x_121:
[----:B--2-4-:R-:W-:Y:S05]  /*8480*/  VIADD R0, R39, 0x20 ;  /* 0x0000002027007836 */ /* 0x014fea0000000000 */
[----:B------:R-:W-:Y:S04]  /*8490*/  SHF.R.U32.HI R0, RZ, 0x15, R0 ;  /* 0x00000015ff007819 */ /* 0x000fe80000011600 */
[----:B------:R-:W-:Y:S11]  /*84a0*/  LOP3.LUT P0, RZ, R0, 0x3, R85, 0x48, !PT ;  /* 0x0000000300ff7812 */ /* 0x000ff60007804855 */
[----:B------:R-:W-:Y:S02]  /*84b0*/  @!UPT UIADD3 URZ, UPT, UPT, URZ, URZ, URZ ;  /* 0x000000fffffff290 */ /* 0x000fe4000fffe0ff */
[----:B------:R-:W-:Y:S05]  /*84c0*/  @!P0 BRA `(.L_x_126) ;  /* 0x0000000000408947 */ /* 0x000fea0003800000 */
[----:B------:R-:W2:Y:S01]  /*84d0*/  LDCU.64 UR8, c[0x4][0x70] ;  /* 0x01000e00ff0877ac */ /* 0x000ea20008000a00 */
[----:B------:R-:W-:Y:S01]  /*84e0*/  MOV R3, 0x0 ;  /* 0x0000000000037802 */ /* 0x000fe20000000f00 */
[----:B------:R-:W-:Y:S02]  /*84f0*/  HFMA2 R12, -RZ, RZ, 0, 5.9604644775390625e-08 ;  /* 0x00000001ff0c7431 */ /* 0x000fe400000001ff */
[----:B------:R-:W-:Y:S02]  /*8500*/  IMAD.MOV.U32 R8, RZ, RZ, 0x192 ;  /* 0x00000192ff087424 */ /* 0x000fe400078e00ff */
[----:B------:R-:W-:Y:S01]  /*8510*/  IMAD.MOV.U32 R13, RZ, RZ, RZ ;  /* 0x000000ffff0d7224 */ /* 0x000fe200078e00ff */
[----:B------:R-:W4:Y:S01]  /*8520*/  LDCU.64 UR6, c[0x4][0x78] ;  /* 0x01000f00ff0677ac */ /* 0x000f220008000a00 */
[----:B------:R-:W1:Y:S01]  /*8530*/  LDC.64 R2, c[0x4][R3] ;  /* 0x0100000003027b82 */ /* 0x000e620000000a00 */
[----:B------:R-:W5:Y:S01]  /*8540*/  LDCU.64 UR4, c[0x4][0x10] ;  /* 0x01000200ff0477ac */ /* 0x000f620008000a00 */
[----:B--2---:R-:W-:Y:S01]  /*8550*/  MOV R5, UR9 ;  /* 0x0000000900057c02 */ /* 0x004fe20008000f00 */
[----:B------:R-:W-:Y:S01]  /*8560*/  IMAD.U32 R4, RZ, RZ, UR8 ;  /* 0x00000008ff047e24 */ /* 0x000fe2000f8e00ff */
[----:B----4-:R-:W-:Y:S01]  /*8570*/  MOV R7, UR7 ;  /* 0x0000000700077c02 */ /* 0x010fe20008000f00 */
[----:B------:R-:W-:Y:S01]  /*8580*/  IMAD.U32 R6, RZ, RZ, UR6 ;  /* 0x00000006ff067e24 */ /* 0x000fe2000f8e00ff */
[----:B-----5:R-:W-:Y:S01]  /*8590*/  MOV R11, UR5 ;  /* 0x00000005000b7c02 */ /* 0x020fe20008000f00 */
[----:B------:R-:W-:Y:S02]  /*85a0*/  IMAD.U32 R10, RZ, RZ, UR4 ;  /* 0x00000004ff0a7e24 */ /* 0x000fe4000f8e00ff */
[----:B------:R-:W-:Y:S07]  /*85b0*/  LEPC R20, `(.L_x_126) ;  /* 0x000000001014794e */ /* 0x000fee0000000000 */
[----:B-1-3--:R-:W-:Y:S05]  /*85c0*/  CALL.ABS.NOINC R2 ;  /* 0x0000000002007343 */ /* 0x00afea0003c00000 */
.L_x_126:
[----:B------:R-:W-:Y:S01]  /*85d0*/  ISETP.NE.AND P0, PT, R98, RZ, PT ;  /* 0x000000ff6200720c */ /* 0x000fe20003f05270 */
[----:B------:R-:W-:Y:S05]  /*85e0*/  WARPSYNC.ALL ;  /* 0x0000000000007948 */ /* 0x000fea0003800000 */
[----:B------:R-:W-:Y:S01]  /*85f0*/  R2UR UR4, R39 ;  /* 0x00000000270472ca */ /* 0x000fe200000e0000 */
[----:B------:R-:W-:Y:S01]  /*8600*/  BSSY.RECONVERGENT B0, `(.L_x_127) ;  /* 0x0000090000007945 */ /* 0x000fe20003800200 */
[C---:B-1----:R-:W-:Y:S02]  /*8610*/  SHF.L.U32 R40, R48.reuse, 0x10, RZ ;  /* 0x0000001030287819 */ /* 0x042fe400000006ff */
[----:B------:R-:W-:Y:S02]  /*8620*/  LOP3.LUT R42, R48, 0xffff0000, RZ, 0xc0, !PT ;  /* 0xffff0000302a7812 */ /* 0x000fe400078ec0ff */
[C---:B------:R-:W-:Y:S02]  /*8630*/  SHF.L.U32 R43, R49.reuse, 0x10, RZ ;  /* 0x00000010312b7819 */ /* 0x040fe400000006ff */
[----:B------:R-:W-:Y:S02]  /*8640*/  LOP3.LUT R44, R49, 0xffff0000, RZ, 0xc0, !PT ;  /* 0xffff0000312c7812 */ /* 0x000fe400078ec0ff */
[C---:B------:R-:W-:Y:S02]  /*8650*/  SHF.L.U32 R45, R50.reuse, 0x10, RZ ;  /* 0x00000010322d7819 */ /* 0x040fe400000006ff */
[----:B---3--:R-:W-:Y:S01]  /*8660*/  LOP3.LUT R46, R50, 0xffff0000, RZ, 0xc0, !PT ;  /* 0xffff0000322e7812 */ /* 0x008fe200078ec0ff */
[----:B------:R-:W1:Y:S01]  /*8670*/  LDTM.x32 R4, tmem[UR4+0x20] ;  /* 0x00002004000479ee */ /* 0x000e6200082c0000 */
[C---:B------:R-:W-:Y:S01]  /*8680*/  SHF.L.U32 R47, R51.reuse, 0x10, RZ ;  /* 0x00000010332f7819 */ /* 0x040fe200000006ff */
[----:B------:R-:W-:Y:S01]  /*8690*/  USHF.L.U32 UR4, UR44, 0xd, URZ ;  /* 0x0000000d2c047899 */ /* 0x000fe200080006ff */
[----:B------:R-:W-:Y:S01]  /*86a0*/  LOP3.LUT R48, R51, 0xffff0000, RZ, 0xc0, !PT ;  /* 0xffff000033307812 */ /* 0x000fe200078ec0ff */
[----:B------:R-:W-:Y:S01]  /*86b0*/  NOP ;  /* 0x0000000000007918 */ /* 0x000fe20000000000 */
[C---:B------:R-:W-:Y:S02]  /*86c0*/  SHF.L.U32 R49, R56.reuse, 0x10, RZ ;  /* 0x0000001038317819 */ /* 0x040fe400000006ff */
[----:B------:R-:W-:Y:S02]  /*86d0*/  LOP3.LUT R51, R56, 0xffff0000, RZ, 0xc0, !PT ;  /* 0xffff000038337812 */ /* 0x000fe400078ec0ff */
[C---:B------:R-:W-:Y:S02]  /*86e0*/  SHF.L.U32 R50, R57.reuse, 0x10, RZ ;  /* 0x0000001039327819 */ /* 0x040fe400000006ff */
[----:B------:R-:W-:Y:S02]  /*86f0*/  LOP3.LUT R52, R57, 0xffff0000, RZ, 0xc0, !PT ;  /* 0xffff000039347812 */ /* 0x000fe400078ec0ff */
[----:B------:R-:W-:Y:S02]  /*8700*/  IADD3 R110, PT, PT, R97, UR4, RZ ;  /* 0x00000004616e7c10 */ /* 0x000fe4000fffe0ff */
[C---:B------:R-:W-:Y:S02]  /*8710*/  SHF.L.U32 R53, R58.reuse, 0x10, RZ ;  /* 0x000000103a357819 */ /* 0x040fe400000006ff */
[----:B------:R-:W-:Y:S02]  /*8720*/  LOP3.LUT R54, R58, 0xffff0000, RZ, 0xc0, !PT ;  /* 0xffff00003a367812 */ /* 0x000fe400078ec0ff */
[----:B------:R-:W-:Y:S02]  /*8730*/  SHF.L.U32 R55, R59, 0x10, RZ ;  /* 0x000000103b377819 */ /* 0x000fe400000006ff */
[----:B------:R-:W-:Y:S02]  /*8740*/  IADD3 R89, PT, PT, R89, 0xb0, RZ ;  /* 0x000000b059597810 */ /* 0x000fe40007ffe0ff */
[----:B------:R-:W-:Y:S01]  /*8750*/  LOP3.LUT R56, R59, 0xffff0000, RZ, 0xc0, !PT ;  /* 0xffff00003b387812 */ /* 0x000fe200078ec0ff */
[C---:B-1----:R-:W-:Y:S01]  /*8760*/  FMUL R4, R38.reuse, R4 ;  /* 0x0000000426047220 */ /* 0x042fe20000400000 */
[----:B------:R-:W-:Y:S01]  /*8770*/  IADD3 R109, PT, PT, R81, R110, RZ ;  /* 0x0000006e516d7210 */ /* 0x000fe20007ffe0ff */
[----:B------:R-:W-:Y:S01]  /*8780*/  FMUL R5, R38, R5 ;  /* 0x0000000526057220 */ /* 0x000fe20000400000 */
[----:B------:R-:W-:Y:S01]  /*8790*/  SHF.L.U32 R57, R64, 0x10, RZ ;  /* 0x0000001040397819 */ /* 0x000fe200000006ff */
[----:B------:R-:W-:Y:S01]  /*87a0*/  FMUL R6, R38, R6 ;  /* 0x0000000626067220 */ /* 0x000fe20000400000 */
[----:B------:R-:W-:Y:S01]  /*87b0*/  IADD3 R110, PT, PT, R80, R110, RZ ;  /* 0x0000006e506e7210 */ /* 0x000fe20007ffe0ff */
[----:B------:R-:W-:Y:S01]  /*87c0*/  FMUL R7, R38, R7 ;  /* 0x0000000726077220 */ /* 0x000fe20000400000 */
[----:B------:R-:W-:Y:S01]  /*87d0*/  LOP3.LUT R58, R64, 0xffff0000, RZ, 0xc0, !PT ;  /* 0xffff0000403a7812 */ /* 0x000fe200078ec0ff */
[----:B------:R-:W-:Y:S01]  /*87e0*/  FFMA R4, R41, R40, R4 ;  /* 0x0000002829047223 */ /* 0x000fe20000000004 */
[----:B------:R-:W-:Y:S01]  /*87f0*/  SHF.L.U32 R59, R65, 0x10, RZ ;  /* 0x00000010413b7819 */ /* 0x000fe200000006ff */
[C---:B------:R-:W-:Y:S01]  /*8800*/  FMUL R8, R38.reuse, R8 ;  /* 0x0000000826087220 */ /* 0x040fe20000400000 */
[----:B------:R-:W-:Y:S01]  /*8810*/  LOP3.LUT R89, R89, 0xfefffff8, RZ, 0xc0, !PT ;  /* 0xfefffff859597812 */ /* 0x000fe200078ec0ff */
[----:B------:R-:W-:Y:S01]  /*8820*/  FFMA R5, R41, R42, R5 ;  /* 0x0000002a29057223 */ /* 0x000fe20000000005 */
[----:B------:R-:W-:Y:S01]  /*8830*/  LOP3.LUT R60, R65, 0xffff0000, RZ, 0xc0, !PT ;  /* 0xffff0000413c7812 */ /* 0x000fe200078ec0ff */
[----:B------:R-:W-:Y:S01]  /*8840*/  FMUL R9, R38, R9 ;  /* 0x0000000926097220 */ /* 0x000fe20000400000 */
[----:B------:R-:W-:Y:S01]  /*8850*/  SHF.L.U32 R61, R66, 0x10, RZ ;  /* 0x00000010423d7819 */ /* 0x000fe200000006ff */
[----:B------:R1:W-:Y:S01]  /*8860*/  SYNCS.ARRIVE.TRANS64.RED.A1T0 RZ, [R89+URZ], RZ ;  /* 0x000000ff59ff79a7 */ /* 0x0003e200081004ff */
[----:B------:R-:W-:Y:S01]  /*8870*/  F2FP.BF16.F32.PACK_AB R80, R5, R4 ;  /* 0x000000040550723e */ /* 0x000fe200000010ff */
[C---:B------:R-:W-:Y:S01]  /*8880*/  FFMA R6, R41.reuse, R43, R6 ;  /* 0x0000002b29067223 */ /* 0x040fe20000000006 */
[----:B------:R-:W-:Y:S01]  /*8890*/  IADD3 R111, PT, PT, R96, R109, RZ ;  /* 0x0000006d606f7210 */ /* 0x000fe20007ffe0ff */
[C---:B------:R-:W-:Y:S01]  /*88a0*/  FFMA R7, R41.reuse, R44, R7 ;  /* 0x0000002c29077223 */ /* 0x040fe20000000007 */
[C---:B------:R-:W-:Y:S01]  /*88b0*/  FFMA R8, R41.reuse, R45, R8 ;  /* 0x0000002d29087223 */ /* 0x040fe20000000008 */
[----:B------:R-:W-:Y:S01]  /*88c0*/  FFMA R9, R41, R46, R9 ;  /* 0x0000002e29097223 */ /* 0x000fe20000000009 */
[----:B------:R-:W-:Y:S01]  /*88d0*/  FMUL R10, R38, R10 ;  /* 0x0000000a260a7220 */ /* 0x000fe20000400000 */
[----:B------:R-:W-:Y:S01]  /*88e0*/  LOP3.LUT R62, R66, 0xffff0000, RZ, 0xc0, !PT ;  /* 0xffff0000423e7812 */ /* 0x000fe200078ec0ff */
[C---:B------:R-:W-:Y:S01]  /*88f0*/  FMUL R11, R38.reuse, R11 ;  /* 0x0000000b260b7220 */ /* 0x040fe20000400000 */
[----:B------:R-:W-:Y:S01]  /*8900*/  F2FP.BF16.F32.PACK_AB R81, R7, R6 ;  /* 0x000000060751723e */ /* 0x000fe200000010ff */
[----:B------:R-:W-:Y:S01]  /*8910*/  FFMA R10, R41, R47, R10 ;  /* 0x0000002f290a7223 */ /* 0x000fe2000000000a */
[----:B------:R-:W-:Y:S01]  /*8920*/  F2FP.BF16.F32.PACK_AB R82, R9, R8 ;  /* 0x000000080952723e */ /* 0x000fe200000010ff */
[----:B------:R-:W-:Y:S01]  /*8930*/  FFMA R11, R41, R48, R11 ;  /* 0x00000030290b7223 */ /* 0x000fe2000000000b */
[C---:B------:R-:W-:Y:S01]  /*8940*/  FMUL R0, R38.reuse, R12 ;  /* 0x0000000c26007220 */ /* 0x040fe20000400000 */
[C---:B------:R-:W-:Y:S01]  /*8950*/  FMUL R2, R38.reuse, R13 ;  /* 0x0000000d26027220 */ /* 0x040fe20000400000 */
[C---:B------:R-:W-:Y:S01]  /*8960*/  FMUL R3, R38.reuse, R14 ;  /* 0x0000000e26037220 */ /* 0x040fe20000400000 */
[----:B------:R-:W-:Y:S01]  /*8970*/  SHF.L.U32 R63, R67, 0x10, RZ ;  /* 0x00000010433f7819 */ /* 0x000fe200000006ff */
[----:B------:R-:W-:Y:S01]  /*8980*/  FFMA R0, R41, R49, R0 ;  /* 0x0000003129007223 */ /* 0x000fe20000000000 */
[----:B------:R-:W-:Y:S01]  /*8990*/  F2FP.BF16.F32.PACK_AB R83, R11, R10 ;  /* 0x0000000a0b53723e */ /* 0x000fe200000010ff */
[----:B------:R-:W-:Y:S01]  /*89a0*/  FFMA R2, R41, R51, R2 ;  /* 0x0000003329027223 */ /* 0x000fe20000000002 */
[C---:B------:R-:W-:Y:S01]  /*89b0*/  FMUL R15, R38.reuse, R15 ;  /* 0x0000000f260f7220 */ /* 0x040fe20000400000 */
[C---:B------:R-:W-:Y:S01]  /*89c0*/  FMUL R12, R38.reuse, R16 ;  /* 0x00000010260c7220 */ /* 0x040fe20000400000 */
[----:B------:R-:W-:Y:S01]  /*89d0*/  FMUL R13, R38, R17 ;  /* 0x00000011260d7220 */ /* 0x000fe20000400000 */
[----:B------:R1:W-:Y:S01]  /*89e0*/  STS.128 [R97+UR4], R80 ;  /* 0x0000005061007988 */ /* 0x0003e20008000c04 */
[----:B------:R-:W-:Y:S01]  /*89f0*/  LOP3.LUT R64, R67, 0xffff0000, RZ, 0xc0, !PT ;  /* 0xffff000043407812 */ /* 0x000fe200078ec0ff */
[C---:B------:R-:W-:Y:S01]  /*8a00*/  FFMA R3, R41.reuse, R50, R3 ;  /* 0x0000003229037223 */ /* 0x040fe20000000003 */
[----:B------:R-:W-:Y:S01]  /*8a10*/  SHF.L.U32 R65, R72, 0x10, RZ ;  /* 0x0000001048417819 */ /* 0x000fe200000006ff */
[C---:B------:R-:W-:Y:S01]  /*8a20*/  FFMA R15, R41.reuse, R52, R15 ;  /* 0x00000034290f7223 */ /* 0x040fe2000000000f */
[----:B------:R-:W-:Y:S01]  /*8a30*/  F2FP.BF16.F32.PACK_AB R104, R2, R0 ;  /* 0x000000000268723e */ /* 0x000fe200000010ff */
[C---:B------:R-:W-:Y:S01]  /*8a40*/  FFMA R12, R41.reuse, R53, R12 ;  /* 0x00000035290c7223 */ /* 0x040fe2000000000c */
[C---:B------:R-:W-:Y:S01]  /*8a50*/  FFMA R13, R41.reuse, R54, R13 ;  /* 0x00000036290d7223 */ /* 0x040fe2000000000d */
[C---:B------:R-:W-:Y:S01]  /*8a60*/  FMUL R14, R38.reuse, R18 ;  /* 0x00000012260e7220 */ /* 0x040fe20000400000 */
[C---:B------:R-:W-:Y:S01]  /*8a70*/  FMUL R19, R38.reuse, R19 ;  /* 0x0000001326137220 */ /* 0x040fe20000400000 */
[C---:B------:R-:W-:Y:S01]  /*8a80*/  FMUL R16, R38.reuse, R20 ;  /* 0x0000001426107220 */ /* 0x040fe20000400000 */
[C---:B------:R-:W-:Y:S01]  /*8a90*/  FMUL R17, R38.reuse, R21 ;  /* 0x0000001526117220 */ /* 0x040fe20000400000 */
[C---:B------:R-:W-:Y:S01]  /*8aa0*/  FFMA R14, R41.reuse, R55, R14 ;  /* 0x00000037290e7223 */ /* 0x040fe2000000000e */
        /* <DEDUP_REMOVED lines=9> */
[----:B------:R-:W-:Y:S01]  /*8b40*/  FFMA R23, R41, R60, R23 ;  /* 0x0000003c29177223 */ /* 0x000fe20000000017 */
[C---:B------:R-:W-:Y:S01]  /*8b50*/  FMUL R27, R38.reuse, R27 ;  /* 0x0000001b261b7220 */ /* 0x040fe20000400000 */
[----:B------:R-:W-:Y:S01]  /*8b60*/  F2FP.BF16.F32.PACK_AB R105, R15, R3 ;  /* 0x000000030f69723e */ /* 0x000fe200000010ff */
[----:B------:R-:W-:Y:S01]  /*8b70*/  FFMA R20, R41, R61, R20 ;  /* 0x0000003d29147223 */ /* 0x000fe20000000014 */
[----:B------:R-:W-:Y:S01]  /*8b80*/  F2FP.BF16.F32.PACK_AB R106, R13, R12 ;  /* 0x0000000c0d6a723e */ /* 0x000fe200000010ff */
[----:B------:R-:W-:Y:S01]  /*8b90*/  FMUL R24, R38, R28 ;  /* 0x0000001c26187220 */ /* 0x000fe20000400000 */
[----:B------:R-:W-:Y:S01]  /*8ba0*/  F2FP.BF16.F32.PACK_AB R107, R19, R14 ;  /* 0x0000000e136b723e */ /* 0x000fe200000010ff */
[----:B------:R-:W-:Y:S01]  /*8bb0*/  FFMA R21, R41, R62, R21 ;  /* 0x0000003e29157223 */ /* 0x000fe20000000015 */
[----:B------:R-:W-:Y:S01]  /*8bc0*/  LOP3.LUT R66, R72, 0xffff0000, RZ, 0xc0, !PT ;  /* 0xffff000048427812 */ /* 0x000fe200078ec0ff */
[C---:B------:R-:W-:Y:S01]  /*8bd0*/  FMUL R25, R38.reuse, R29 ;  /* 0x0000001d26197220 */ /* 0x040fe20000400000 */
[----:B------:R-:W-:Y:S01]  /*8be0*/  SHF.L.U32 R67, R73, 0x10, RZ ;  /* 0x0000001049437819 */ /* 0x000fe200000006ff */
[----:B------:R1:W-:Y:S01]  /*8bf0*/  STS.128 [R109+0x10], R104 ;  /* 0x000010686d007388 */ /* 0x0003e20000000c00 */
[----:B------:R-:W-:Y:S01]  /*8c00*/  FFMA R22, R41, R63, R22 ;  /* 0x0000003f29167223 */ /* 0x000fe20000000016 */
[----:B------:R-:W-:Y:S01]  /*8c10*/  LOP3.LUT R68, R73, 0xffff0000, RZ, 0xc0, !PT ;  /* 0xffff000049447812 */ /* 0x000fe200078ec0ff */
[----:B------:R-:W-:Y:S01]  /*8c20*/  FMUL R26, R38, R30 ;  /* 0x0000001e261a7220 */ /* 0x000fe20000400000 */
[C---:B------:R-:W-:Y:S01]  /*8c30*/  FFMA R27, R41.reuse, R64, R27 ;  /* 0x00000040291b7223 */ /* 0x040fe2000000001b */
[----:B------:R-:W-:Y:S01]  /*8c40*/  SHF.L.U32 R69, R74, 0x10, RZ ;  /* 0x000000104a457819 */ /* 0x000fe200000006ff */
[----:B------:R-:W-:Y:S01]  /*8c50*/  FMUL R31, R38, R31 ;  /* 0x0000001f261f7220 */ /* 0x000fe20000400000 */
[C---:B------:R-:W-:Y:S01]  /*8c60*/  FFMA R24, R41.reuse, R65, R24 ;  /* 0x0000004129187223 */ /* 0x040fe20000000018 */
[----:B------:R-:W-:Y:S01]  /*8c70*/  LOP3.LUT R70, R74, 0xffff0000, RZ, 0xc0, !PT ;  /* 0xffff00004a467812 */ /* 0x000fe200078ec0ff */
[C---:B------:R-:W-:Y:S01]  /*8c80*/  FMUL R28, R38.reuse, R32 ;  /* 0x00000020261c7220 */ /* 0x040fe20000400000 */
[----:B------:R-:W-:Y:S01]  /*8c90*/  FFMA R25, R41, R66, R25 ;  /* 0x0000004229197223 */ /* 0x000fe20000000019 */
[----:B------:R-:W-:Y:S01]  /*8ca0*/  SHF.L.U32 R71, R75, 0x10, RZ ;  /* 0x000000104b477819 */ /* 0x000fe200000006ff */
[C---:B------:R-:W-:Y:S01]  /*8cb0*/  FMUL R29, R38.reuse, R33 ;  /* 0x00000021261d7220 */ /* 0x040fe20000400000 */
[----:B------:R-:W-:Y:S01]  /*8cc0*/  FFMA R26, R41, R67, R26 ;  /* 0x00000043291a7223 */ /* 0x000fe2000000001a */
[----:B------:R-:W-:Y:S01]  /*8cd0*/  LOP3.LUT R72, R75, 0xffff0000, RZ, 0xc0, !PT ;  /* 0xffff00004b487812 */ /* 0x000fe200078ec0ff */
        /* <DEDUP_REMOVED lines=8> */
[----:B------:R-:W-:Y:S01]  /*8d60*/  FFMA R30, R41, R71, R30 ;  /* 0x00000047291e7223 */ /* 0x000fe2000000001e */
[----:B------:R-:W-:Y:S01]  /*8d70*/  F2FP.BF16.F32.PACK_AB R115, R27, R22 ;  /* 0x000000161b73723e */ /* 0x000fe200000010ff */
[----:B------:R-:W-:Y:S01]  /*8d80*/  FFMA R35, R41, R72, R35 ;  /* 0x0000004829237223 */ /* 0x000fe20000000023 */
[----:B------:R-:W-:Y:S02]  /*8d90*/  F2FP.BF16.F32.PACK_AB R116, R25, R24 ;  /* 0x000000181974723e */ /* 0x000fe400000010ff */
[----:B------:R-:W-:Y:S01]  /*8da0*/  F2FP.BF16.F32.PACK_AB R117, R31, R26 ;  /* 0x0000001a1f75723e */ /* 0x000fe200000010ff */
[----:B------:R1:W-:Y:S01]  /*8db0*/  STS.128 [R110+0x20], R112 ;  /* 0x000020706e007388 */ /* 0x0003e20000000c00 */
        /* <DEDUP_REMOVED lines=12> */
[----:B------:R-:W-:Y:S02]  /*8e80*/  UIADD3 UR9, UPT, UPT, UR49, 0x20, URZ ;  /* 0x0000002031097890 */ /* 0x000fe4000fffe0ff */
[----:B------:R-:W-:Y:S02]  /*8e90*/  UIADD3 UR8, UPT, UPT, UR46, 0x200, UR4 ;  /* 0x000002002e087890 */ /* 0x000fe4000fffe004 */
[----:B--2---:R-:W-:Y:S03]  /*8ea0*/  UIADD3 UR6, UP0, UPT, UR10, 0xa80, URZ ;  /* 0x00000a800a067890 */ /* 0x004fe6000ff1e0ff */
[----:B------:R-:W-:Y:S01]  /*8eb0*/  UMOV UR10, UR50 ;  /* 0x00000032000a7c82 */ /* 0x000fe20008000000 */
[----:B------:R-:W-:Y:S03]  /*8ec0*/  UIADD3.X UR7, UPT, UPT, URZ, UR11, URZ, UP0, !UPT ;  /* 0x0000000bff077290 */ /* 0x000fe600087fe4ff */
[----:B------:R-:W-:Y:S06]  /*8ed0*/  UMOV UR11, UR52 ;  /* 0x00000034000b7c82 */ /* 0x000fec0008000000 */
[----:B------:R2:W-:Y:S02]  /*8ee0*/  UTMASTG.3D [UR8], [UR6] ;  /* 0x00000008060073b5 */ /* 0x0005e40008010000 */
[----:B--2---:R0:W-:Y:S02]  /*8ef0*/  UTMACMDFLUSH ;  /* 0x00000000000079b7 */ /* 0x0041e40000000000 */
.L_x_128:
[----:B------:R-:W-:Y:S05]  /*8f00*/  BSYNC.RECONVERGENT B0 ;  /* 0x0000000000007941 */ /* 0x000fea0003800200 */
.L_x_127:
[----:B------:R-:W-:Y:S01]  /*8f10*/  UIADD3 UR4, UPT, UPT, UR44, 0x1, URZ ;  /* 0x000000012c047890 */ /* 0x000fe2000fffe0ff */
[----:B------:R-:W-:Y:S03]  /*8f20*/  BSSY.RECONVERGENT B0, `(.L_x_129) ;  /* 0x0000008000007945 */ /* 0x000fe60003800200 */
[----:B------:R-:W-:Y:S04]  /*8f30*/  UISETP.NE.AND UP0, UPT, UR4, 0x3, UPT ;  /* 0x000000030400788c */ /* 0x000fe8000bf05270 */
[----:B------:R-:W-:Y:S02]  /*8f40*/  UISETP.EQ.XOR UP1, UPT, UR43, 0x3, !UP0 ;  /* 0x000000032b00788c */ /* 0x000fe4000c722a70 */
[----:B------:R-:W-:Y:S02]  /*8f50*/  USEL UR45, UR4, URZ, UP0 ;  /* 0x000000ff042d7287 */ /* 0x000fe40008000000 */
[----:B------:R-:W-:Y:S04]  /*8f60*/  USEL UR5, URZ, 0x1, !UP1 ;  /* 0x00000001ff057887 */ /* 0x000fe8000c800000 */
[----:B------:R-:W-:Y:S01]  /*8f70*/  ULOP3.LUT UR54, UR54, UR5, URZ, 0x3c, !UPT ;  /* 0x0000000536367292 */ /* 0x000fe2000f8e3cff */
[----:B------:R-:W-:Y:S11]  /*8f80*/  @P0 BRA `(.L_x_130) ;  /* 0x0000000000040947 */ /* 0x000ff60003800000 */
[----:B------:R-:W-:Y:S04]  /*8f90*/  DEPBAR.LE SB0, 0x1 ;  /* 0x000080400000791a */ /* 0x000fe80000000000 */
.L_x_130:
[----:B------:R-:W-:Y:S05]  /*8fa0*/  BSYNC.RECONVERGENT B0 ;  /* 0x0000000000007941 */ /* 0x000fea0003800200 */
.L_x_129:
[----:B------:R-:W-:Y:S01]  /*8fb0*/  BAR.SYNC.DEFER_BLOCKING 0x1, 0x80 ;  /* 0x0042000000007b1d */ /* 0x000fe20000010000 */
[----:B------:R-:W-:Y:S01]  /*8fc0*/  UISETP.NE.AND UP0, UPT, UR53, -0x2, UPT ;  /* 0xfffffffe3500788c */ /* 0x000fe2000bf05270 */
[----:B------:R-:W-:Y:S08]  /*8fd0*/  IADD3 R0, PT, PT, R36, 0x1, RZ ;  /* 0x0000000124007810 */ /* 0x000ff00007ffe0ff */
[----:B------:R-:W-:Y:S05]  /*8fe0*/  BRA.U !UP0, `(.L_x_131) ;  /* 0x0000000108287547 */ /* 0x000fea000b800000 */
[----:B------:R-:W-:Y:S01]  /*8ff0*/  ISETP.NE.AND P0, PT, R108, RZ, PT ;  /* 0x000000ff6c00720c */ /* 0x000fe20003f05270 */
[----:B------:R-:W-:Y:S01]  /*9000*/  IMAD.U32 R3, RZ, RZ, UR47 ;  /* 0x0000002fff037e24 */ /* 0x000fe2000f8e00ff */
[----:B------:R-:W-:Y:S01]  /*9010*/  UIADD3 UR4, UPT, UPT, UR47, 0x1, URZ ;  /* 0x000000012f047890 */ /* 0x000fe2000fffe0ff */
[----:B------:R-:W-:Y:S03]  /*9020*/  IMAD.U32 R2, RZ, RZ, UR61 ;  /* 0x0000003dff027e24 */ /* 0x000fe6000f8e00ff */
[----:B------:R-:W-:Y:S04]  /*9030*/  UISETP.NE.AND UP0, UPT, UR4, 0x3, UPT ;  /* 0x000000030400788c */ /* 0x000fe8000bf05270 */
[----:B------:R-:W-:Y:S03]  /*9040*/  USEL UR47, UR4, URZ, UP0 ;  /* 0x000000ff042f7287 */ /* 0x000fe60008000000 */
[----:B------:R-:W-:Y:S05]  /*9050*/  @P0 LEA R3, R3, UR46, 0x3 ;  /* 0x0000002e03030c11 */ /* 0x000fea000f8e18ff */
[----:B------:R-:W-:Y:S05]  /*9060*/  @P0 VIADD R3, R3, 0x58 ;  /* 0x0000005803030836 */ /* 0x000fea0000000000 */
[----:B------:R-:W-:Y:S04]  /*9070*/  @P0 PRMT R2, R2, 0x654, R3 ;  /* 0x0000065402020816 */ /* 0x000fe80000000003 */
[----:B------:R2:W-:Y:S03]  /*9080*/  @P0 SYNCS.ARRIVE.TRANS64.RED.A1T0 RZ, [R2+URZ], RZ ;  /* 0x000000ff02ff09a7 */ /* 0x0005e600081004ff */
.L_x_131:
[----:B------:R-:W-:Y:S01]  /*9090*/  R2UR UR6, R103 ;  /* 0x00000000670672ca */ /* 0x000fe200000e0000 */
[----:B------:R-:W-:Y:S01]  /*90a0*/  UIADD3 UR53, UPT, UPT, UR53, 0x2, URZ ;  /* 0x0000000235357890 */ /* 0x000fe2000fffe0ff */
[----:B------:R-:W-:Y:S02]  /*90b0*/  R2UR UR5, R86 ;  /* 0x00000000560572ca */ /* 0x000fe400000e0000 */
[----:B------:R-:W-:Y:S02]  /*90c0*/  R2UR UR4, R87 ;  /* 0x00000000570472ca */ /* 0x000fe400000e0000 */
[----:B------:R-:W-:Y:S02]  /*90d0*/  R2UR UR52, R101 ;  /* 0x00000000653472ca */ /* 0x000fe400000e0000 */
[----:B------:R-:W-:Y:S02]  /*90e0*/  ISETP.NE.AND P0, PT, R91, 0x2, PT ;  /* 0x000000025b00780c */ /* 0x000fe40003f05270 */
[----:B------:R-:W-:Y:S02]  /*90f0*/  ISETP.NE.AND P1, PT, R0, 0x2, PT ;  /* 0x000000020000780c */ /* 0x000fe40003f25270 */
[----:B------:R-:W-:Y:S01]  /*9100*/  SEL R3, RZ, 0x1, P0 ;  /* 0x00000001ff037807 */ /* 0x000fe20000000000 */
[----:B------:R-:W-:Y:S01]  /*9110*/  UISETP.NE.AND UP0, UPT, UR6, URZ, UPT ;  /* 0x000000ff0600728c */ /* 0x000fe2000bf05270 */
[----:B--2---:R-:W-:Y:S01]  /*9120*/  SEL R2, RZ, 0x1, P1 ;  /* 0x00000001ff027807 */ /* 0x004fe20000800000 */
[----:B------:R-:W-:Y:S01]  /*9130*/  UIADD3 UR28, UPT, UPT, UR36, UR5, URZ ;  /* 0x00000005241c7290 */ /* 0x000fe2000fffe0ff */
[----:B------:R-:W-:Y:S01]  /*9140*/  LOP3.LUT R94, R94, R3, RZ, 0x3c, !PT ;  /* 0x000000035e5e7212 */ /* 0x000fe200078e3cff */
[----:B------:R-:W-:Y:S01]  /*9150*/  UIADD3 UR26, UPT, UPT, UR37, UR4, URZ ;  /* 0x00000004251a7290 */ /* 0x000fe2000fffe0ff */
[----:B------:R-:W-:Y:S02]  /*9160*/  LOP3.LUT R95, R95, R2, RZ, 0x3c, !PT ;  /* 0x000000025f5f7212 */ /* 0x000fe400078e3cff */
[----:B------:R-:W-:Y:S02]  /*9170*/  SEL R91, R91, RZ, P0 ;  /* 0x000000ff5b5b7207 */ /* 0x000fe40000000000 */
[----:B------:R-:W-:Y:S01]  /*9180*/  SEL R36, R0, RZ, P1 ;  /* 0x000000ff00247207 */ /* 0x000fe20000800000 */
[----:B------:R-:W-:Y:S06]  /*9190*/  BRA.U UP0, `(.L_x_132) ;  /* 0xffffffd500807547 */ /* 0x000fec000b83ffff */
[----:B------:R-:W-:-:S13]  /*91a0*/  R2UR UR4, R88 ;  /* 0x00000000580472ca */ /* 0x000fda00000e0000 */
[----:B------:R-:W-:-:S09]  /*91b0*/  UISETP.NE.AND UP0, UPT, UR4, URZ, UPT ;  /* 0x000000ff0400728c */ /* 0x000fd2000bf05270 */
[----:B------:R-:W-:Y:S05]  /*91c0*/  BRA.U !UP0, `(.L_x_133) ;  /* 0x0000000108487547 */ /* 0x000fea000b800000 */
[----:B------:R-:W2:Y:S02]  /*91d0*/  LDCU.64 UR4, c[0x0][0xc90] ;  /* 0x00019200ff0477ac */ /* 0x000ea40008000a00 */
[----:B--2---:R-:W-:-:S04]  /*91e0*/  UISETP.NE.U32.AND UP0, UPT, UR4, URZ, UPT ;  /* 0x000000ff0400728c */ /* 0x004fc8000bf05070 */
[----:B------:R-:W-:-:S09]  /*91f0*/  UISETP.NE.AND.EX UP0, UPT, UR5, URZ, UPT, UP0 ;  /* 0x000000ff0500728c */ /* 0x000fd2000bf05300 */
[----:B------:R-:W-:Y:S05]  /*9200*/  BRA.U UP0, `(.L_x_134) ;  /* 0x00000001000c7547 */ /* 0x000fea000b800000 */
[----:B------:R-:W-:-:S13]  /*9210*/  FSETP.NEU.AND P0, PT, R41, RZ, PT ;  /* 0x000000ff2900720b */ /* 0x000fda0003f0d000 */
[----:B------:R-:W-:Y:S05]  /*9220*/  @!P0 EXIT ;  /* 0x000000000000894d */ /* 0x000fea0003800000 */
[----:B------:R-:W-:Y:S05]  /*9230*/  BRA `(.L_x_133) ;  /* 0x00000000002c7947 */ /* 0x000fea0003800000 */
.L_x_134:
[----:B------:R-:W-:Y:S01]  /*9240*/  ISETP.NE.AND P0, PT, R90, RZ, PT ;  /* 0x000000ff5a00720c */ /* 0x000fe20003f05270 */
[----:B------:R-:W-:-:S12]  /*9250*/  BSSY.RECONVERGENT B0, `(.L_x_133) ;  /* 0x0000009000007945 */ /* 0x000fd80003800200 */
[----:B------:R-:W-:Y:S05]  /*9260*/  @P0 BRA `(.L_x_135) ;  /* 0x0000000000140947 */ /* 0x000fea0003800000 */
[----:B------:R-:W2:Y:S02]  /*9270*/  LDCU.64 UR4, c[0x0][0xc88] ;  /* 0x00019100ff0477ac */ /* 0x000ea40008000a00 */
[----:B--2---:R-:W-:-:S04]  /*9280*/  ISETP.NE.U32.AND P0, PT, RZ, UR4, PT ;  /* 0x00000004ff007c0c */ /* 0x004fc8000bf05070 */
[----:B------:R-:W-:-:S13]  /*9290*/  ISETP.NE.AND.EX P0, PT, RZ, UR5, PT, P0 ;  /* 0x00000005ff007c0c */ /* 0x000fda000bf05300 */
[----:B------:R-:W-:Y:S05]  /*92a0*/  @!P0 EXIT ;  /* 0x000000000000894d */ /* 0x000fea0003800000 */
[----:B------:R-:W-:Y:S05]  /*92b0*/  BRA `(.L_x_136) ;  /* 0x0000000000087947 */ /* 0x000fea0003800000 */
.L_x_135:
[----:B------:R-:W-:-:S13]  /*92c0*/  FSETP.NEU.AND P0, PT, R41, RZ, PT ;  /* 0x000000ff2900720b */ /* 0x000fda0003f0d000 */
[----:B------:R-:W-:Y:S05]  /*92d0*/  @!P0 EXIT ;  /* 0x000000000000894d */ /* 0x000fea0003800000 */
.L_x_136:
[----:B------:R-:W-:Y:S05]  /*92e0*/  BSYNC.RECONVERGENT B0 ;  /* 0x0000000000007941 */ /* 0x000fea0003800200 */
.L_x_133:
[----:B------:R-:W-:Y:S01]  /*92f0*/  ULEA UR4, UR47, UR46, 0x3 ;  /* 0x0000002e2f047291 */ /* 0x000fe2000f8e18ff */
[----:B------:R-:W-:-:S04]  /*9300*/  DEPBAR.LE SB0, 0x0 ;  /* 0x000080000000791a */ /* 0x000fc80000000000 */
[----:B------:R-:W-:-:S04]  /*9310*/  UIADD3 UR4, UPT, UPT, UR4, 0x58, URZ ;  /* 0x0000005804047890 */ /* 0x000fc8000fffe0ff */
[----:B------:R-:W-:-:S09]  /*9320*/  UPRMT UR4, UR61, 0x654, UR4 ;  /* 0x000006543d047896 */ /* 0x000fd20008000004 */
[----:B------:R-:W-:Y:S01]  /*9330*/  SYNCS.ARRIVE.TRANS64.RED.A1T0 RZ, [UR4], RZ ;  /* 0x000000ffffff79a7 */ /* 0x000fe20008100404 */
[----:B------:R-:W-:Y:S05]  /*9340*/  EXIT ;  /* 0x000000000000794d */ /* 0x000fea0003800000 */
.L_x_24:
[----:B--2---:R2:W3:Y:S02]  /*9350*/  SYNCS.PHASECHK.TRANS64.TRYWAIT P0, [R3+URZ+0xd0], R2 ;  /* 0x0000d002030075a7 */ /* 0x0044e400080011ff */
[----:B---3--:R-:W-:Y:S05]  /*9360*/  @!P0 NANOSLEEP.SYNCS 0x989680 ;  /* 0x009896800000895d */ /* 0x008fea0003900000 */
[----:B------:R-:W3:Y:S02]  /*9370*/  @!P0 SYNCS.PHASECHK.TRANS64 P0, [R3+URZ+0xd0], R2 ;  /* 0x0000d002030085a7 */ /* 0x000ee400080010ff */
[----:B---3--:R-:W-:Y:S05]  /*9380*/  @!P0 BRA `(.L_x_24) ;  /* 0xfffffffc00f08947 */ /* 0x008fea000383ffff */
[----:B------:R-:W-:Y:S05]  /*9390*/  BRA `(.L_x_137) ;  /* 0xffffff8400747947 */ /* 0x000fea000383ffff */
.L_x_27:
[----:B-1----:R-:W-:-:S07]  /*93a0*/  MOV R0, UR7 ;  /* 0x0000000700007c02 */ /* 0x002fce0008000f00 */
.L_x_138:
[----:B-1----:R1:W2:Y:S02]  /*93b0*/  SYNCS.PHASECHK.TRANS64.TRYWAIT P0, [R0+URZ+0x20], R3 ;  /* 0x00002003000075a7 */ /* 0x0022a400080011ff */
[----:B--2---:R-:W-:Y:S05]  /*93c0*/  @!P0 NANOSLEEP.SYNCS 0x989680 ;  /* 0x009896800000895d */ /* 0x004fea0003900000 */
[----:B------:R-:W2:Y:S02]  /*93d0*/  @!P0 SYNCS.PHASECHK.TRANS64 P0, [R0+URZ+0x20], R3 ;  /* 0x00002003000085a7 */ /* 0x000ea400080010ff */
[----:B--2---:R-:W-:Y:S05]  /*93e0*/  @!P0 BRA `(.L_x_138) ;  /* 0xfffffffc00f08947 */ /* 0x004fea000383ffff */
[----:B------:R-:W-:Y:S05]  /*93f0*/  BRA `(.L_x_26) ;  /* 0xffffff8400e87947 */ /* 0x000fea000383ffff */
.L_x_36:
[----:B-1----:R-:W-:-:S07]  /*9400*/  MOV R0, UR14 ;  /* 0x0000000e00007c02 */ /* 0x002fce0008000f00 */
.L_x_139:
[----:B-1----:R1:W2:Y:S02]  /*9410*/  SYNCS.PHASECHK.TRANS64.TRYWAIT P0, [R0+URZ+0x20], R3 ;  /* 0x00002003000075a7 */ /* 0x0022a400080011ff */
[----:B--2---:R-:W-:Y:S05]  /*9420*/  @!P0 NANOSLEEP.SYNCS 0x989680 ;  /* 0x009896800000895d */ /* 0x004fea0003900000 */
[----:B------:R-:W2:Y:S02]  /*9430*/  @!P0 SYNCS.PHASECHK.TRANS64 P0, [R0+URZ+0x20], R3 ;  /* 0x00002003000085a7 */ /* 0x000ea400080010ff */
[----:B--2---:R-:W-:Y:S05]  /*9440*/  @!P0 BRA `(.L_x_139) ;  /* 0xfffffffc00f08947 */ /* 0x004fea000383ffff */
[----:B------:R-:W-:Y:S05]  /*9450*/  BRA `(.L_x_35) ;  /* 0xffffff8c00347947 */ /* 0x000fea000383ffff */
.L_x_43:
[----:B-1----:R1:W4:Y:S02]  /*9460*/  SYNCS.PHASECHK.TRANS64.TRYWAIT P0, [R3+URZ+0x80], R0 ;  /* 0x00008000030075a7 */ /* 0x00232400080011ff */
[----:B----4-:R-:W-:Y:S05]  /*9470*/  @!P0 NANOSLEEP.SYNCS 0x989680 ;  /* 0x009896800000895d */ /* 0x010fea0003900000 */
[----:B------:R-:W4:Y:S02]  /*9480*/  @!P0 SYNCS.PHASECHK.TRANS64 P0, [R3+URZ+0x80], R0 ;  /* 0x00008000030085a7 */ /* 0x000f2400080010ff */
[----:B----4-:R-:W-:Y:S05]  /*9490*/  @!P0 BRA `(.L_x_43) ;  /* 0xfffffffc00f08947 */ /* 0x010fea000383ffff */
[----:B------:R-:W-:Y:S05]  /*94a0*/  BRA `(.L_x_140) ;  /* 0xffffff9000607947 */ /* 0x000fea000383ffff */
.L_x_47:
[----:B-1----:R-:W-:-:S07]  /*94b0*/  MOV R0, UR4 ;  /* 0x0000000400007c02 */ /* 0x002fce0008000f00 */
.L_x_141:
[----:B-1----:R1:W2:Y:S02]  /*94c0*/  SYNCS.PHASECHK.TRANS64.TRYWAIT P0, [R0+URZ], R3 ;  /* 0x00000003000075a7 */ /* 0x0022a400080011ff */
[----:B--2---:R-:W-:Y:S05]  /*94d0*/  @!P0 NANOSLEEP.SYNCS 0x989680 ;  /* 0x009896800000895d */ /* 0x004fea0003900000 */
[----:B------:R-:W2:Y:S02]  /*94e0*/  @!P0 SYNCS.PHASECHK.TRANS64 P0, [R0+URZ], R3 ;  /* 0x00000003000085a7 */ /* 0x000ea400080010ff */
[----:B--2---:R-:W-:Y:S05]  /*94f0*/  @!P0 BRA `(.L_x_141) ;  /* 0xfffffffc00f08947 */ /* 0x004fea000383ffff */
[----:B------:R-:W-:Y:S05]  /*9500*/  BRA `(.L_x_142) ;  /* 0xffffff98000c7947 */ /* 0x000fea000383ffff */
.L_x_48:
[----:B------:R-:W-:-:S07]  /*9510*/  MOV R0, UR5 ;  /* 0x0000000500007c02 */ /* 0x000fce0008000f00 */
.L_x_143:
[----:B-1----:R1:W2:Y:S02]  /*9520*/  SYNCS.PHASECHK.TRANS64.TRYWAIT P0, [R0+URZ], R3 ;  /* 0x00000003000075a7 */ /* 0x0022a400080011ff */
[----:B--2---:R-:W-:Y:S05]  /*9530*/  @!P0 NANOSLEEP.SYNCS 0x989680 ;  /* 0x009896800000895d */ /* 0x004fea0003900000 */
[----:B------:R-:W2:Y:S02]  /*9540*/  @!P0 SYNCS.PHASECHK.TRANS64 P0, [R0+URZ], R3 ;  /* 0x00000003000085a7 */ /* 0x000ea400080010ff */
[----:B--2---:R-:W-:Y:S05]  /*9550*/  @!P0 BRA `(.L_x_143) ;  /* 0xfffffffc00f08947 */ /* 0x004fea000383ffff */
[----:B------:R-:W-:Y:S05]  /*9560*/  BRA `(.L_x_144) ;  /* 0xffffff9800187947 */ /* 0x000fea000383ffff */
.L_x_49:
[----:B------:R-:W-:-:S07]  /*9570*/  MOV R0, UR5 ;  /* 0x0000000500007c02 */ /* 0x000fce0008000f00 */
.L_x_145:
[----:B-1----:R1:W2:Y:S02]  /*9580*/  SYNCS.PHASECHK.TRANS64.TRYWAIT P0, [R0+URZ], R3 ;  /* 0x00000003000075a7 */ /* 0x0022a400080011ff */
[----:B--2---:R-:W-:Y:S05]  /*9590*/  @!P0 NANOSLEEP.SYNCS 0x989680 ;  /* 0x009896800000895d */ /* 0x004fea0003900000 */
[----:B------:R-:W2:Y:S02]  /*95a0*/  @!P0 SYNCS.PHASECHK.TRANS64 P0, [R0+URZ], R3 ;  /* 0x00000003000085a7 */ /* 0x000ea400080010ff */
[----:B--2---:R-:W-:Y:S05]  /*95b0*/  @!P0 BRA `(.L_x_145) ;  /* 0xfffffffc00f08947 */ /* 0x004fea000383ffff */
[----:B------:R-:W-:Y:S05]  /*95c0*/  BRA `(.L_x_146) ;  /* 0xffffff9800247947 */ /* 0x000fea000383ffff */
.L_x_52:
[----:B-1----:R1:W2:Y:S02]  /*95d0*/  SYNCS.PHASECHK.TRANS64.TRYWAIT P0, [R0+URZ+0xc0], R9 ;  /* 0x0000c009000075a7 */ /* 0x0022a400080011ff */
[----:B--2---:R-:W-:Y:S05]  /*95e0*/  @!P0 NANOSLEEP.SYNCS 0x989680 ;  /* 0x009896800000895d */ /* 0x004fea0003900000 */
[----:B------:R-:W2:Y:S02]  /*95f0*/  @!P0 SYNCS.PHASECHK.TRANS64 P0, [R0+URZ+0xc0], R9 ;  /* 0x0000c009000085a7 */ /* 0x000ea400080010ff */
[----:B--2---:R-:W-:Y:S05]  /*9600*/  @!P0 BRA `(.L_x_52) ;  /* 0xfffffffc00f08947 */ /* 0x004fea000383ffff */
[----:B------:R-:W-:Y:S05]  /*9610*/  BRA `(.L_x_147) ;  /* 0xffffff9800847947 */ /* 0x000fea000383ffff */
.L_x_53:
[----:B------:R-:W-:-:S07]  /*9620*/  MOV R0, UR4 ;  /* 0x0000000400007c02 */ /* 0x000fce0008000f00 */
.L_x_148:
[----:B-1----:R1:W2:Y:S02]  /*9630*/  SYNCS.PHASECHK.TRANS64.TRYWAIT P0, [R0+URZ+0x90], R11 ;  /* 0x0000900b000075a7 */ /* 0x0022a400080011ff */
[----:B--2---:R-:W-:Y:S05]  /*9640*/  @!P0 NANOSLEEP.SYNCS 0x989680 ;  /* 0x009896800000895d */ /* 0x004fea0003900000 */
[----:B------:R-:W2:Y:S02]  /*9650*/  @!P0 SYNCS.PHASECHK.TRANS64 P0, [R0+URZ+0x90], R11 ;  /* 0x0000900b000085a7 */ /* 0x000ea400080010ff */
[----:B--2---:R-:W-:Y:S05]  /*9660*/  @!P0 BRA `(.L_x_148) ;  /* 0xfffffffc00f08947 */ /* 0x004fea000383ffff */
[----:B------:R-:W-:Y:S05]  /*9670*/  BRA `(.L_x_149) ;  /* 0xffffff9800947947 */ /* 0x000fea000383ffff */
.L_x_54:
[----:B-1----:R1:W2:Y:S02]  /*9680*/  SYNCS.PHASECHK.TRANS64.TRYWAIT P1, [R0+URZ+0x80], R9 ;  /* 0x00008009000075a7 */ /* 0x0022a400080211ff */
[----:B--2---:R-:W-:Y:S05]  /*9690*/  @!P1 NANOSLEEP.SYNCS 0x989680 ;  /* 0x009896800000995d */ /* 0x004fea0003900000 */
[----:B------:R-:W2:Y:S02]  /*96a0*/  @!P1 SYNCS.PHASECHK.TRANS64 P1, [R0+URZ+0x80], R9 ;  /* 0x00008009000095a7 */ /* 0x000ea400080210ff */
[----:B--2---:R-:W-:Y:S05]  /*96b0*/  @!P1 BRA `(.L_x_54) ;  /* 0xfffffffc00f09947 */ /* 0x004fea000383ffff */
[----:B------:R-:W-:Y:S05]  /*96c0*/  BRA `(.L_x_150) ;  /* 0xffffff9800c47947 */ /* 0x000fea000383ffff */
.L_x_57:
[----:B------:R-:W-:-:S07]  /*96d0*/  MOV R0, UR4 ;  /* 0x0000000400007c02 */ /* 0x000fce0008000f00 */
.L_x_151:
[----:B-1----:R1:W2:Y:S02]  /*96e0*/  SYNCS.PHASECHK.TRANS64.TRYWAIT P0, [R0+URZ+0x90], R3 ;  /* 0x00009003000075a7 */ /* 0x0022a400080011ff */
[----:B--2---:R-:W-:Y:S05]  /*96f0*/  @!P0 NANOSLEEP.SYNCS 0x989680 ;  /* 0x009896800000895d */ /* 0x004fea0003900000 */
[----:B------:R-:W2:Y:S02]  /*9700*/  @!P0 SYNCS.PHASECHK.TRANS64 P0, [R0+URZ+0x90], R3 ;  /* 0x00009003000085a7 */ /* 0x000ea400080010ff */
[----:B--2---:R-:W-:Y:S05]  /*9710*/  @!P0 BRA `(.L_x_151) ;  /* 0xfffffffc00f08947 */ /* 0x004fea000383ffff */
[----:B------:R-:W-:Y:S05]  /*9720*/  BRA `(.L_x_56) ;  /* 0xffffff9c00187947 */ /* 0x000fea000383ffff */
.L_x_66:
[----:B-1----:R-:W-:-:S04]  /*9730*/  MOV R7, UR5 ;  /* 0x0000000500077c02 */ /* 0x002fc80008000f00 */
[----:B------:R1:W2:Y:S03]  /*9740*/  SYNCS.PHASECHK.TRANS64.TRYWAIT P0, [R7+URZ+0x8], R8 ;  /* 0x00000808070075a7 */ /* 0x0002a600080011ff */
[----:B--2---:R-:W-:Y:S05]  /*9750*/  @!P0 NANOSLEEP.SYNCS 0x989680 ;  /* 0x009896800000895d */ /* 0x004fea0003900000 */
[----:B------:R-:W2:Y:S02]  /*9760*/  @!P0 SYNCS.PHASECHK.TRANS64 P0, [R7+URZ+0x8], R8 ;  /* 0x00000808070085a7 */ /* 0x000ea400080010ff */
[----:B--2---:R-:W-:Y:S05]  /*9770*/  @!P0 BRA `(.L_x_66) ;  /* 0xfffffffc00ec8947 */ /* 0x004fea000383ffff */
[----:B------:R-:W-:Y:S05]  /*9780*/  BRA `(.L_x_65) ;  /* 0xffffff9c00d47947 */ /* 0x000fea000383ffff */
.L_x_68:
[----:B------:R-:W-:Y:S01]  /*9790*/  BSSY B0, `(.L_x_152) ;  /* 0x0000006000007945 */ /* 0x000fe20003800000 */
[----:B------:R-:W-:-:S07]  /*97a0*/  MOV R15, 0xffffffff ;  /* 0xffffffff000f7802 */ /* 0x000fce0000000f00 */
[----:B-1---5:R-:W-:Y:S05]  /*97b0*/  WARPSYNC.COLLECTIVE R15, `(.L_x_153) ;  /* 0x000000000f0c7348 */ /* 0x022fea0003c00000 */
[----:B------:R-:W-:Y:S02]  /*97c0*/  ELECT P6, UR79, PT ;  /* 0x00000000004f782f */ /* 0x000fe400038c0000 */
[----:B------:R-:W-:Y:S01]  /*97d0*/  MOV R14, UR79 ;  /* 0x0000004f000e7c02 */ /* 0x000fe20008000f00 */
[----:B-1---5:R-:W-:Y:S10]  /*97e0*/  ENDCOLLECTIVE ;  /* 0x000000000000791b */ /* 0x022ff40003800000 */
.L_x_153:
[----:B------:R-:W-:Y:S05]  /*97f0*/  BSYNC B0 ;  /* 0x0000000000007941 */ /* 0x000fea0003800000 */
.L_x_152:
[----:B------:R-:W-:Y:S01]  /*9800*/  PLOP3.LUT P0, PT, P6, PT, PT, 0x80, 0x8 ;  /* 0x000000000008781c */ /* 0x000fe2000370f070 */
[----:B------:R-:W-:-:S12]  /*9810*/  BRA `(.L_x_154) ;  /* 0xffffffa000047947 */ /* 0x000fd8000383ffff */
.L_x_70:
[----:B-1----:R-:W-:-:S04]  /*9820*/  MOV R5, UR5 ;  /* 0x0000000500057c02 */ /* 0x002fc80008000f00 */
[----:B------:R1:W2:Y:S03]  /*9830*/  SYNCS.PHASECHK.TRANS64.TRYWAIT P0, [R5+URZ+0x8], R6 ;  /* 0x00000806050075a7 */ /* 0x0002a600080011ff */
[----:B--2---:R-:W-:Y:S05]  /*9840*/  @!P0 NANOSLEEP.SYNCS 0x989680 ;  /* 0x009896800000895d */ /* 0x004fea0003900000 */
[----:B------:R-:W2:Y:S02]  /*9850*/  @!P0 SYNCS.PHASECHK.TRANS64 P0, [R5+URZ+0x8], R6 ;  /* 0x00000806050085a7 */ /* 0x000ea400080010ff */
[----:B--2---:R-:W-:Y:S05]  /*9860*/  @!P0 BRA `(.L_x_70) ;  /* 0xfffffffc00ec8947 */ /* 0x004fea000383ffff */
[----:B------:R-:W-:Y:S05]  /*9870*/  BRA `(.L_x_69) ;  /* 0xffffffa000087947 */ /* 0x000fea000383ffff */
.L_x_71:
[----:B-1----:R1:W2:Y:S02]  /*9880*/  SYNCS.PHASECHK.TRANS64.TRYWAIT P0, [R8+URZ+0x80], R3 ;  /* 0x00008003080075a7 */ /* 0x0022a400080011ff */
[----:B--2---:R-:W-:Y:S05]  /*9890*/  @!P0 NANOSLEEP.SYNCS 0x989680 ;  /* 0x009896800000895d */ /* 0x004fea0003900000 */
[----:B------:R-:W2:Y:S02]  /*98a0*/  @!P0 SYNCS.PHASECHK.TRANS64 P0, [R8+URZ+0x80], R3 ;  /* 0x00008003080085a7 */ /* 0x000ea400080010ff */
[----:B--2---:R-:W-:Y:S05]  /*98b0*/  @!P0 BRA `(.L_x_71) ;  /* 0xfffffffc00f08947 */ /* 0x004fea000383ffff */
[----:B------:R-:W-:Y:S05]  /*98c0*/  BRA `(.L_x_155) ;  /* 0xffffffa400b47947 */ /* 0x000fea000383ffff */
.L_x_75:
[----:B------:R-:W-:-:S07]  /*98d0*/  MOV R3, UR71 ;  /* 0x0000004700037c02 */ /* 0x000fce0008000f00 */
.L_x_156:
[----:B-1----:R1:W2:Y:S02]  /*98e0*/  SYNCS.PHASECHK.TRANS64.TRYWAIT P0, [R3+URZ+0xb0], R4 ;  /* 0x0000b004030075a7 */ /* 0x0022a400080011ff */
[----:B--2---:R-:W-:Y:S05]  /*98f0*/  @!P0 NANOSLEEP.SYNCS 0x989680 ;  /* 0x009896800000895d */ /* 0x004fea0003900000 */
[----:B------:R-:W2:Y:S02]  /*9900*/  @!P0 SYNCS.PHASECHK.TRANS64 P0, [R3+URZ+0xb0], R4 ;  /* 0x0000b004030085a7 */ /* 0x000ea400080010ff */
[----:B--2---:R-:W-:Y:S05]  /*9910*/  @!P0 BRA `(.L_x_156) ;  /* 0xfffffffc00f08947 */ /* 0x004fea000383ffff */
[----:B------:R-:W-:Y:S05]  /*9920*/  BRA `(.L_x_157) ;  /* 0xffffffac00507947 */ /* 0x000fea000383ffff */
.L_x_78:
[----:B------:R-:W-:Y:S07]  /*9930*/  MOV R3, UR15 ;  /* 0x0000000f00037c02 */ /* 0x000fee0008000f00 */
.L_x_158:
[----:B-1----:R1:W2:Y:S02]  /*9940*/  SYNCS.PHASECHK.TRANS64.TRYWAIT P0, [R3+URZ], R4 ;  /* 0x00000004030075a7 */ /* 0x0022a400080011ff */
[----:B--2---:R-:W-:Y:S05]  /*9950*/  @!P0 NANOSLEEP.SYNCS 0x989680 ;  /* 0x009896800000895d */ /* 0x004fea0003900000 */
[----:B------:R-:W2:Y:S02]  /*9960*/  @!P0 SYNCS.PHASECHK.TRANS64 P0, [R3+URZ], R4 ;  /* 0x00000004030085a7 */ /* 0x000ea400080010ff */
[----:B--2---:R-:W-:Y:S05]  /*9970*/  @!P0 BRA `(.L_x_158) ;  /* 0xfffffffc00f08947 */ /* 0x004fea000383ffff */
[----:B------:R-:W-:Y:S05]  /*9980*/  BRA `(.L_x_77) ;  /* 0xffffffb000207947 */ /* 0x000fea000383ffff */
.L_x_82:
[----:B-1----:R-:W-:-:S07]  /*9990*/  MOV R2, UR4 ;  /* 0x0000000400027c02 */ /* 0x002fce0008000f00 */
.L_x_159:
[----:B-1----:R1:W2:Y:S02]  /*99a0*/  SYNCS.PHASECHK.TRANS64.TRYWAIT P0, [R2+URZ], R3 ;  /* 0x00000003020075a7 */ /* 0x0022a400080011ff */
[----:B--2---:R-:W-:Y:S05]  /*99b0*/  @!P0 NANOSLEEP.SYNCS 0x989680 ;  /* 0x009896800000895d */ /* 0x004fea0003900000 */
[----:B------:R-:W2:Y:S02]  /*99c0*/  @!P0 SYNCS.PHASECHK.TRANS64 P0, [R2+URZ], R3 ;  /* 0x00000003020085a7 */ /* 0x000ea400080010ff */
[----:B--2---:R-:W-:Y:S05]  /*99d0*/  @!P0 BRA `(.L_x_159) ;  /* 0xfffffffc00f08947 */ /* 0x004fea000383ffff */
[----:B------:R-:W-:Y:S05]  /*99e0*/  BRA `(.L_x_160) ;  /* 0xffffffb4008c7947 */ /* 0x000fea000383ffff */
.L_x_85:
[----:B------:R-:W-:-:S07]  /*99f0*/  MOV R2, UR29 ;  /* 0x0000001d00027c02 */ /* 0x000fce0008000f00 */
.L_x_161:
[----:B-1----:R1:W2:Y:S02]  /*9a00*/  SYNCS.PHASECHK.TRANS64.TRYWAIT P1, [R2+URZ+0xe0], R3 ;  /* 0x0000e003020075a7 */ /* 0x0022a400080211ff */
[----:B--2---:R-:W-:Y:S05]  /*9a10*/  @!P1 NANOSLEEP.SYNCS 0x989680 ;  /* 0x009896800000995d */ /* 0x004fea0003900000 */
[----:B------:R-:W2:Y:S02]  /*9a20*/  @!P1 SYNCS.PHASECHK.TRANS64 P1, [R2+URZ+0xe0], R3 ;  /* 0x0000e003020095a7 */ /* 0x000ea400080210ff */
[----:B--2---:R-:W-:Y:S05]  /*9a30*/  @!P1 BRA `(.L_x_161) ;  /* 0xfffffffc00f09947 */ /* 0x004fea000383ffff */
[----:B------:R-:W-:Y:S05]  /*9a40*/  BRA `(.L_x_162) ;  /* 0xffffffb400dc7947 */ /* 0x000fea000383ffff */
.L_x_90:
[----:B--2---:R2:W3:Y:S02]  /*9a50*/  SYNCS.PHASECHK.TRANS64.TRYWAIT P0, [R8+URZ+0x80], R5 ;  /* 0x00008005080075a7 */ /* 0x0044e400080011ff */
[----:B---3--:R-:W-:Y:S05]  /*9a60*/  @!P0 NANOSLEEP.SYNCS 0x989680 ;  /* 0x009896800000895d */ /* 0x008fea0003900000 */
[----:B------:R-:W3:Y:S02]  /*9a70*/  @!P0 SYNCS.PHASECHK.TRANS64 P0, [R8+URZ+0x80], R5 ;  /* 0x00008005080085a7 */ /* 0x000ee400080010ff */
[----:B---3--:R-:W-:Y:S05]  /*9a80*/  @!P0 BRA `(.L_x_90) ;  /* 0xfffffffc00f08947 */ /* 0x008fea000383ffff */
[----:B------:R-:W-:Y:S05]  /*9a90*/  BRA `(.L_x_163) ;  /* 0xffffffbc00087947 */ /* 0x000fea000383ffff */
.L_x_93:
[----:B------:R-:W-:Y:S07]  /*9aa0*/  MOV R0, UR24 ;  /* 0x0000001800007c02 */ /* 0x000fee0008000f00 */
.L_x_164:
[----:B--2---:R2:W3:Y:S02]  /*9ab0*/  SYNCS.PHASECHK.TRANS64.TRYWAIT P1, [R0+URZ+0x78], R5 ;  /* 0x00007805000075a7 */ /* 0x0044e400080211ff */
[----:B---3--:R-:W-:Y:S05]  /*9ac0*/  @!P1 NANOSLEEP.SYNCS 0x989680 ;  /* 0x009896800000995d */ /* 0x008fea0003900000 */
[----:B------:R-:W3:Y:S02]  /*9ad0*/  @!P1 SYNCS.PHASECHK.TRANS64 P1, [R0+URZ+0x78], R5 ;  /* 0x00007805000095a7 */ /* 0x000ee400080210ff */
[----:B---3--:R-:W-:Y:S05]  /*9ae0*/  @!P1 BRA `(.L_x_164) ;  /* 0xfffffffc00f09947 */ /* 0x008fea000383ffff */
[----:B------:R-:W-:Y:S05]  /*9af0*/  BRA `(.L_x_92) ;  /* 0xffffffc000807947 */ /* 0x000fea000383ffff */
.L_x_96:
[----:B------:R-:W-:Y:S07]  /*9b00*/  MOV R0, UR4 ;  /* 0x0000000400007c02 */ /* 0x000fee0008000f00 */
.L_x_165:
[----:B--2---:R2:W3:Y:S02]  /*9b10*/  SYNCS.PHASECHK.TRANS64.TRYWAIT P0, [R0+URZ+0x58], R5 ;  /* 0x00005805000075a7 */ /* 0x0044e400080011ff */
[----:B---3--:R-:W-:Y:S05]  /*9b20*/  @!P0 NANOSLEEP.SYNCS 0x989680 ;  /* 0x009896800000895d */ /* 0x008fea0003900000 */
[----:B------:R-:W3:Y:S02]  /*9b30*/  @!P0 SYNCS.PHASECHK.TRANS64 P0, [R0+URZ+0x58], R5 ;  /* 0x00005805000085a7 */ /* 0x000ee400080010ff */
[----:B---3--:R-:W-:Y:S05]  /*9b40*/  @!P0 BRA `(.L_x_165) ;  /* 0xfffffffc00f08947 */ /* 0x008fea000383ffff */
[----:B------:R-:W-:Y:S05]  /*9b50*/  BRA `(.L_x_166) ;  /* 0xffffffc000dc7947 */ /* 0x000fea000383ffff */
.L_x_97:
[----:B------:R-:W-:Y:S07]  /*9b60*/  MOV R5, UR5 ;  /* 0x0000000500057c02 */ /* 0x000fee0008000f00 */
.L_x_167:
[----:B--2---:R2:W3:Y:S02]  /*9b70*/  SYNCS.PHASECHK.TRANS64.TRYWAIT P0, [R5+URZ+0x58], R0 ;  /* 0x00005800050075a7 */ /* 0x0044e400080011ff */
[----:B---3--:R-:W-:Y:S05]  /*9b80*/  @!P0 NANOSLEEP.SYNCS 0x989680 ;  /* 0x009896800000895d */ /* 0x008fea0003900000 */
[----:B------:R-:W3:Y:S02]  /*9b90*/  @!P0 SYNCS.PHASECHK.TRANS64 P0, [R5+URZ+0x58], R0 ;  /* 0x00005800050085a7 */ /* 0x000ee400080010ff */
[----:B---3--:R-:W-:Y:S05]  /*9ba0*/  @!P0 BRA `(.L_x_167) ;  /* 0xfffffffc00f08947 */ /* 0x008fea000383ffff */
[----:B------:R-:W-:Y:S05]  /*9bb0*/  BRA `(.L_x_168) ;  /* 0xffffffc400447947 */ /* 0x000fea000383ffff */
.L_x_99:
[----:B------:R-:W-:-:S07]  /*9bc0*/  MOV R0, UR4 ;  /* 0x0000000400007c02 */ /* 0x000fce0008000f00 */
.L_x_169:
[----:B--2---:R2:W3:Y:S02]  /*9bd0*/  SYNCS.PHASECHK.TRANS64.TRYWAIT P0, [R0+URZ], R3 ;  /* 0x00000003000075a7 */ /* 0x0044e400080011ff */
[----:B---3--:R-:W-:Y:S05]  /*9be0*/  @!P0 NANOSLEEP.SYNCS 0x989680 ;  /* 0x009896800000895d */ /* 0x008fea0003900000 */
[----:B------:R-:W3:Y:S02]  /*9bf0*/  @!P0 SYNCS.PHASECHK.TRANS64 P0, [R0+URZ], R3 ;  /* 0x00000003000085a7 */ /* 0x000ee400080010ff */
[----:B---3--:R-:W-:Y:S05]  /*9c00*/  @!P0 BRA `(.L_x_169) ;  /* 0xfffffffc00f08947 */ /* 0x008fea000383ffff */
[----:B------:R-:W-:Y:S05]  /*9c10*/  BRA `(.L_x_170) ;  /* 0xffffffc400d87947 */ /* 0x000fea000383ffff */
.L_x_100:
[----:B------:R-:W-:-:S07]  /*9c20*/  MOV R0, UR5 ;  /* 0x0000000500007c02 */ /* 0x000fce0008000f00 */
.L_x_171:
[----:B--2---:R2:W3:Y:S02]  /*9c30*/  SYNCS.PHASECHK.TRANS64.TRYWAIT P0, [R0+URZ], R3 ;  /* 0x00000003000075a7 */ /* 0x0044e400080011ff */
[----:B---3--:R-:W-:Y:S05]  /*9c40*/  @!P0 NANOSLEEP.SYNCS 0x989680 ;  /* 0x009896800000895d */ /* 0x008fea0003900000 */
[----:B------:R-:W3:Y:S02]  /*9c50*/  @!P0 SYNCS.PHASECHK.TRANS64 P0, [R0+URZ], R3 ;  /* 0x00000003000085a7 */ /* 0x000ee400080010ff */
[----:B---3--:R-:W-:Y:S05]  /*9c60*/  @!P0 BRA `(.L_x_171) ;  /* 0xfffffffc00f08947 */ /* 0x008fea000383ffff */
[----:B------:R-:W-:Y:S05]  /*9c70*/  BRA `(.L_x_172) ;  /* 0xffffffc400e47947 */ /* 0x000fea000383ffff */
.L_x_102:
[----:B-1----:R1:W2:Y:S02]  /*9c80*/  SYNCS.PHASECHK.TRANS64.TRYWAIT P0, [R0+URZ+0x80], R3 ;  /* 0x00008003000075a7 */ /* 0x0022a400080011ff */
[----:B--2---:R-:W-:Y:S05]  /*9c90*/  @!P0 NANOSLEEP.SYNCS 0x989680 ;  /* 0x009896800000895d */ /* 0x004fea0003900000 */
[----:B------:R-:W2:Y:S02]  /*9ca0*/  @!P0 SYNCS.PHASECHK.TRANS64 P0, [R0+URZ+0x80], R3 ;  /* 0x00008003000085a7 */ /* 0x000ea400080010ff */
[----:B--2---:R-:W-:Y:S05]  /*9cb0*/  @!P0 BRA `(.L_x_102) ;  /* 0xfffffffc00f08947 */ /* 0x004fea000383ffff */
[----:B------:R-:W-:Y:S05]  /*9cc0*/  BRA `(.L_x_173) ;  /* 0xffffffc800c87947 */ /* 0x000fea000383ffff */
.L_x_112:
[----:B-1----:R1:W3:Y:S02]  /*9cd0*/  SYNCS.PHASECHK.TRANS64.TRYWAIT P1, [R0+URZ+0x40], R3 ;  /* 0x00004003000075a7 */ /* 0x0022e400080211ff */
[----:B---3--:R-:W-:Y:S05]  /*9ce0*/  @!P1 NANOSLEEP.SYNCS 0x989680 ;  /* 0x009896800000995d */ /* 0x008fea0003900000 */
[----:B------:R-:W3:Y:S02]  /*9cf0*/  @!P1 SYNCS.PHASECHK.TRANS64 P1, [R0+URZ+0x40], R3 ;  /* 0x00004003000095a7 */ /* 0x000ee400080210ff */
[----:B---3--:R-:W-:Y:S05]  /*9d00*/  @!P1 BRA `(.L_x_112) ;  /* 0xfffffffc00f09947 */ /* 0x008fea000383ffff */
[----:B------:R-:W-:Y:S05]  /*9d10*/  BRA `(.L_x_111) ;  /* 0xffffffd800687947 */ /* 0x000fea000383ffff */
.L_x_114:
[----:B-1----:R1:W4:Y:S02]  /*9d20*/  SYNCS.PHASECHK.TRANS64.TRYWAIT P0, [R89+URZ+0xa0], R2 ;  /* 0x0000a002590075a7 */ /* 0x00232400080011ff */
[----:B----4-:R-:W-:Y:S05]  /*9d30*/  @!P0 NANOSLEEP.SYNCS 0x989680 ;  /* 0x009896800000895d */ /* 0x010fea0003900000 */
[----:B------:R-:W4:Y:S02]  /*9d40*/  @!P0 SYNCS.PHASECHK.TRANS64 P0, [R89+URZ+0xa0], R2 ;  /* 0x0000a002590085a7 */ /* 0x000f2400080010ff */
[----:B----4-:R-:W-:Y:S05]  /*9d50*/  @!P0 BRA `(.L_x_114) ;  /* 0xfffffffc00f08947 */ /* 0x010fea000383ffff */
[----:B------:R-:W-:Y:S05]  /*9d60*/  BRA `(.L_x_113) ;  /* 0xffffffd800a07947 */ /* 0x000fea000383ffff */
.L_x_125:
[----:B--2---:R2:W4:Y:S02]  /*9d70*/  SYNCS.PHASECHK.TRANS64.TRYWAIT P0, [R2+URZ+0x40], R111 ;  /* 0x0000406f020075a7 */ /* 0x00452400080011ff */
[----:B----4-:R-:W-:Y:S05]  /*9d80*/  @!P0 NANOSLEEP.SYNCS 0x989680 ;  /* 0x009896800000895d */ /* 0x010fea0003900000 */
[----:B------:R-:W4:Y:S02]  /*9d90*/  @!P0 SYNCS.PHASECHK.TRANS64 P0, [R2+URZ+0x40], R111 ;  /* 0x0000406f020085a7 */ /* 0x000f2400080010ff */
[----:B----4-:R-:W-:Y:S05]  /*9da0*/  @!P0 BRA `(.L_x_125) ;  /* 0xfffffffc00f08947 */ /* 0x010fea000383ffff */
[----:B------:R-:W-:Y:S05]  /*9db0*/  BRA `(.L_x_124) ;  /* 0xffffffe400907947 */ /* 0x000fea000383ffff */
        .weak           $__internal_0_$__cuda_sm10x_tcgen05_guardrail_trap_col_being_dealloced_not_returned_by_alloc
        .type           $__internal_0_$__cuda_sm10x_tcgen05_guardrail_trap_col_being_dealloced_not_returned_by_alloc,@function
        .size           $__internal_0_$__cuda_sm10x_tcgen05_guardrail_trap_col_being_dealloced_not_returned_by_alloc,($__internal_1_$__cuda_sm10x_tcgen05_guardrail_trap_phase_invalid_during_alloc - $__internal_0_$__cuda_sm10x_tcgen05_guardrail_trap_col_being_dealloced_not_returned_by_alloc)
$__internal_0_$__cuda_sm10x_tcgen05_guardrail_trap_col_being_dealloced_not_returned_by_alloc:
[----:B------:R-:W-:Y:S05]  /*9dc0*/  BPT.TRAP 0x1 ;  /* 0x000000040000795c */ /* 0x000fea0000300000 */
[----:B------:R-:W-:-:S04]  /*9dd0*/  HFMA2 R3, -RZ, RZ, 0, 0 ;  /* 0x00000000ff037431 */ /* 0x000fc800000001ff */
[----:B------:R-:W-:Y:S05]  /*9de0*/  RET.REL.NODEC R2 `(_ZN7cutlass13device_kernelINS_4gemm6kernel13GemmUniversalIN4cute5tupleIJiiiiEEENS1_10collective13CollectiveMmaINS1_46MainloopSm100TmaUmmaWarpSpecializedBlockScaledILi4ELi2ELi2ENS5_IJNS4_1CILi2EEENSA_ILi1EEESC_EEEEENS5_IJNSA_ILi256EEENSA_ILi64EEESF_EEENS5_IJNS_12float_e4m3_tENS_13float_ue8m0_tEEEENS5_IJNS5_IJlSC_lEEENS4_6LayoutINS5_IJNS5_IJNS5_IJNSA_ILi32EEENSA_ILi4EEEEEEiEEESQ_NS5_IJSC_iEEEEEENS5_IJNS5_IJNS5_IJNSA_ILi16EEESO_EEEiEEENS5_IJNS5_IJNSA_ILi0EEESC_EEENSA_ILi512EEEEEENS5_IJSW_iEEEEEEEEEEESK_S13_NS4_8TiledMMAINS4_8MMA_AtomIJNS4_27SM100_MMA_MXF8F6F4_2x1SM_SSISI_SI_fSJ_Li256ELi64ELNS4_4UMMA5MajorE0ELS18_0ELNS17_7ScaleInE0ELS19_0EEEEEENSM_INS5_IJSC_SC_SC_EEENS5_IJSW_SW_SW_EEEEENS5_IJNS4_10UnderscoreES1F_S1F_EEEEENS5_IJNS4_18SM100_TMA_2SM_LOADES1I_EEENS5_IJNS4_14ComposedLayoutINS4_7SwizzleILi3ELi4ELi3EEENS4_18smem_ptr_flag_bitsILi8EEENSM_INS5_IJNSA_ILi8EEENSA_ILi128EEEEEENS5_IJS1Q_SC_EEEEEEENSM_INS5_IJNS5_IJNS5_IJSP_SC_EEENS5_IJSN_SC_EEEEEESC_NS5_IJSO_SB_EEEEEENS5_IJNS5_IJNS5_IJSU_SY_EEESX_EEESW_NS5_IJSC_SY_EEEEEEEEEEEvNS4_8identityENS5_IJS1I_NS4_28SM100_TMA_2SM_LOAD_MULTICASTEEEES25_vS26_EENS_8epilogue10collective18CollectiveEpilogueINS2A_23Sm100TmaWarpSpecializedILi3ELi2ELi32ELb1ELb0EEEJNS5_IJS1Q_SG_SF_EEENS5_IJNSM_IS1Q_SC_EENSM_ISN_SC_EEEEENS_10bfloat16_tESL_S2J_SL_NS2A_6fusion15FusionCallbacksIS2E_NS2K_17LinearCombinationIS2J_fS2J_fLNS_15FloatRoundStyleE2EEES2F_S2I_JEEENS4_5SM1004TMEM4LOAD26SM100_TMEM_LOAD_32dp32b32xENS4_13SM90_TMA_LOADENS1K_INS1L_ILi2ELi4ELi3EEENS1N_ILi16EEENSM_INS5_IJS1P_SN_EEES1W_EEEENS4_39AutoVectorizingCopyWithAssumedAlignmentILi128EEENS4_14SM90_TMA_STOREES2Z_S31_S31_EEEvvEEEEvNT_6ParamsE) ;  /* 0xffffff6002847950 */ /* 0x000fea0003c3ffff */
        .weak           $__internal_1_$__cuda_sm10x_tcgen05_guardrail_trap_phase_invalid_during_alloc
        .type           $__internal_1_$__cuda_sm10x_tcgen05_guardrail_trap_phase_invalid_during_alloc,@function
        .size           $__internal_1_$__cuda_sm10x_tcgen05_guardrail_trap_phase_invalid_during_alloc,($__internal_2_$__cuda_sm10x_tcgen05_guardrail_trap_unallocated_columns_being_dealloced - $__internal_1_$__cuda_sm10x_tcgen05_guardrail_trap_phase_invalid_during_alloc)
$__internal_1_$__cuda_sm10x_tcgen05_guardrail_trap_phase_invalid_during_alloc:
[----:B------:R-:W-:Y:S05]  /*9df0*/  BPT.TRAP 0x1 ;  /* 0x000000040000795c */ /* 0x000fea0000300000 */
[----:B------:R-:W-:-:S04]  /*9e00*/  MOV R7, 0x0 ;  /* 0x0000000000077802 */ /* 0x000fc80000000f00 */
[----:B------:R-:W-:Y:S05]  /*9e10*/  RET.REL.NODEC R6 `(_ZN7cutlass13device_kernelINS_4gemm6kernel13GemmUniversalIN4cute5tupleIJiiiiEEENS1_10collective13CollectiveMmaINS1_46MainloopSm100TmaUmmaWarpSpecializedBlockScaledILi4ELi2ELi2ENS5_IJNS4_1CILi2EEENSA_ILi1EEESC_EEEEENS5_IJNSA_ILi256EEENSA_ILi64EEESF_EEENS5_IJNS_12float_e4m3_tENS_13float_ue8m0_tEEEENS5_IJNS5_IJlSC_lEEENS4_6LayoutINS5_IJNS5_IJNS5_IJNSA_ILi32EEENSA_ILi4EEEEEEiEEESQ_NS5_IJSC_iEEEEEENS5_IJNS5_IJNS5_IJNSA_ILi16EEESO_EEEiEEENS5_IJNS5_IJNSA_ILi0EEESC_EEENSA_ILi512EEEEEENS5_IJSW_iEEEEEEEEEEESK_S13_NS4_8TiledMMAINS4_8MMA_AtomIJNS4_27SM100_MMA_MXF8F6F4_2x1SM_SSISI_SI_fSJ_Li256ELi64ELNS4_4UMMA5MajorE0ELS18_0ELNS17_7ScaleInE0ELS19_0EEEEEENSM_INS5_IJSC_SC_SC_EEENS5_IJSW_SW_SW_EEEEENS5_IJNS4_10UnderscoreES1F_S1F_EEEEENS5_IJNS4_18SM100_TMA_2SM_LOADES1I_EEENS5_IJNS4_14ComposedLayoutINS4_7SwizzleILi3ELi4ELi3EEENS4_18smem_ptr_flag_bitsILi8EEENSM_INS5_IJNSA_ILi8EEENSA_ILi128EEEEEENS5_IJS1Q_SC_EEEEEEENSM_INS5_IJNS5_IJNS5_IJSP_SC_EEENS5_IJSN_SC_EEEEEESC_NS5_IJSO_SB_EEEEEENS5_IJNS5_IJNS5_IJSU_SY_EEESX_EEESW_NS5_IJSC_SY_EEEEEEEEEEEvNS4_8identityENS5_IJS1I_NS4_28SM100_TMA_2SM_LOAD_MULTICASTEEEES25_vS26_EENS_8epilogue10collective18CollectiveEpilogueINS2A_23Sm100TmaWarpSpecializedILi3ELi2ELi32ELb1ELb0EEEJNS5_IJS1Q_SG_SF_EEENS5_IJNSM_IS1Q_SC_EENSM_ISN_SC_EEEEENS_10bfloat16_tESL_S2J_SL_NS2A_6fusion15FusionCallbacksIS2E_NS2K_17LinearCombinationIS2J_fS2J_fLNS_15FloatRoundStyleE2EEES2F_S2I_JEEENS4_5SM1004TMEM4LOAD26SM100_TMEM_LOAD_32dp32b32xENS4_13SM90_TMA_LOADENS1K_INS1L_ILi2ELi4ELi3EEENS1N_ILi16EEENSM_INS5_IJS1P_SN_EEES1W_EEEENS4_39AutoVectorizingCopyWithAssumedAlignmentILi128EEENS4_14SM90_TMA_STOREES2Z_S31_S31_EEEvvEEEEvNT_6ParamsE) ;  /* 0xffffff6006787950 */ /* 0x000fea0003c3ffff */
        .weak           $__internal_2_$__cuda_sm10x_tcgen05_guardrail_trap_unallocated_columns_being_dealloced
        .type           $__internal_2_$__cuda_sm10x_tcgen05_guardrail_trap_unallocated_columns_being_dealloced,@function
        .size           $__internal_2_$__cuda_sm10x_tcgen05_guardrail_trap_unallocated_columns_being_dealloced,(.L_x_175 - $__internal_2_$__cuda_sm10x_tcgen05_guardrail_trap_unallocated_columns_being_dealloced)
$__internal_2_$__cuda_sm10x_tcgen05_guardrail_trap_unallocated_columns_being_dealloced:
[----:B------:R-:W-:Y:S05]  /*9e20*/  BPT.TRAP 0x1 ;  /* 0x000000040000795c */ /* 0x000fea0000300000 */
[----:B------:R-:W-:-:S04]  /*9e30*/  HFMA2 R3, -RZ, RZ, 0, 0 ;  /* 0x00000000ff037431 */ /* 0x000fc800000001ff */
[----:B------:R-:W-:Y:S05]  /*9e40*/  RET.REL.NODEC R2 `(_ZN7cutlass13device_kernelINS_4gemm6kernel13GemmUniversalIN4cute5tupleIJiiiiEEENS1_10collective13CollectiveMmaINS1_46MainloopSm100TmaUmmaWarpSpecializedBlockScaledILi4ELi2ELi2ENS5_IJNS4_1CILi2EEENSA_ILi1EEESC_EEEEENS5_IJNSA_ILi256EEENSA_ILi64EEESF_EEENS5_IJNS_12float_e4m3_tENS_13float_ue8m0_tEEEENS5_IJNS5_IJlSC_lEEENS4_6LayoutINS5_IJNS5_IJNS5_IJNSA_ILi32EEENSA_ILi4EEEEEEiEEESQ_NS5_IJSC_iEEEEEENS5_IJNS5_IJNS5_IJNSA_ILi16EEESO_EEEiEEENS5_IJNS5_IJNSA_ILi0EEESC_EEENSA_ILi512EEEEEENS5_IJSW_iEEEEEEEEEEESK_S13_NS4_8TiledMMAINS4_8MMA_AtomIJNS4_27SM100_MMA_MXF8F6F4_2x1SM_SSISI_SI_fSJ_Li256ELi64ELNS4_4UMMA5MajorE0ELS18_0ELNS17_7ScaleInE0ELS19_0EEEEEENSM_INS5_IJSC_SC_SC_EEENS5_IJSW_SW_SW_EEEEENS5_IJNS4_10UnderscoreES1F_S1F_EEEEENS5_IJNS4_18SM100_TMA_2SM_LOADES1I_EEENS5_IJNS4_14ComposedLayoutINS4_7SwizzleILi3ELi4ELi3EEENS4_18smem_ptr_flag_bitsILi8EEENSM_INS5_IJNSA_ILi8EEENSA_ILi128EEEEEENS5_IJS1Q_SC_EEEEEEENSM_INS5_IJNS5_IJNS5_IJSP_SC_EEENS5_IJSN_SC_EEEEEESC_NS5_IJSO_SB_EEEEEENS5_IJNS5_IJNS5_IJSU_SY_EEESX_EEESW_NS5_IJSC_SY_EEEEEEEEEEEvNS4_8identityENS5_IJS1I_NS4_28SM100_TMA_2SM_LOAD_MULTICASTEEEES25_vS26_EENS_8epilogue10collective18CollectiveEpilogueINS2A_23Sm100TmaWarpSpecializedILi3ELi2ELi32ELb1ELb0EEEJNS5_IJS1Q_SG_SF_EEENS5_IJNSM_IS1Q_SC_EENSM_ISN_SC_EEEEENS_10bfloat16_tESL_S2J_SL_NS2A_6fusion15FusionCallbacksIS2E_NS2K_17LinearCombinationIS2J_fS2J_fLNS_15FloatRoundStyleE2EEES2F_S2I_JEEENS4_5SM1004TMEM4LOAD26SM100_TMEM_LOAD_32dp32b32xENS4_13SM90_TMA_LOADENS1K_INS1L_ILi2ELi4ELi3EEENS1N_ILi16EEENSM_INS5_IJS1P_SN_EEES1W_EEEENS4_39AutoVectorizingCopyWithAssumedAlignmentILi128EEENS4_14SM90_TMA_STOREES2Z_S31_S31_EEEvvEEEEvNT_6ParamsE) ;  /* 0xffffff60026c7950 */ /* 0x000fea0003c3ffff */
.L_x_174:
[----:B------:R-:W-:-:S00]  /*9e50*/  BRA `(.L_x_174) ;  /* 0xfffffffc00fc7947 */ /* 0x000fc0000383ffff */
[----:B------:R-:W-:-:S00]  /*9e60*/  NOP ;  /* 0x0000000000007918 */ /* 0x000fc00000000000 */
        /* <DEDUP_REMOVED lines=9> */
.L_x_175:


//--------------------- .nv.global.init           --------------------------
	.section	.nv.global.init,"aw",@progbits
.nv.global.init:
	.type		$str$27,@object
	.size		$str$27,($str$28 - $str$27)
$str$27:
        /*0000*/ 	.byte	0x28, 0x61, 0x64, 0x64, 0x72, 0x65, 0x73, 0x73, 0x20, 0x26, 0x20, 0x6d, 0x61, 0x73, 0x6b, 0x29
        /*0010*/ 	.byte	0x20, 0x3d, 0x3d, 0x20, 0x30, 0x00
	.type		$str$28,@object
	.size		$str$28,($str$26 - $str$28)
$str$28:
        /*0016*/ 	.byte	0x2f, 0x74, 0x6d, 0x70, 0x2f, 0x63, 0x75, 0x74, 0x6c, 0x61, 0x73, 0x73, 0x5f, 0x73, 0x77, 0x65
        /*0026*/ 	.byte	0x65, 0x70, 0x5f, 0x73, 0x72, 0x63, 0x2f, 0x69, 0x6e, 0x63, 0x6c, 0x75, 0x64, 0x65, 0x2f, 0x63
        /*0036*/ 	.byte	0x75, 0x74, 0x65, 0x2f, 0x70, 0x6f, 0x69, 0x6e, 0x74, 0x65, 0x72, 0x5f, 0x66, 0x6c, 0x61, 0x67
        /*0046*/ 	.byte	0x67, 0x65, 0x64, 0x2e, 0x68, 0x70, 0x70, 0x00
	.type		$str$26,@object
	.size		$str$26,($str$25 - $str$26)
$str$26:
        /*004e*/ 	.byte	0x2f, 0x74, 0x6d, 0x70, 0x2f, 0x63, 0x75, 0x74, 0x6c, 0x61, 0x73, 0x73, 0x5f, 0x73, 0x77, 0x65
        /*005e*/ 	.byte	0x65, 0x70, 0x5f, 0x73, 0x72, 0x63, 0x2f, 0x69, 0x6e, 0x63, 0x6c, 0x75, 0x64, 0x65, 0x2f, 0x63
        /*006e*/ 	.byte	0x75, 0x74, 0x65, 0x2f, 0x61, 0x74, 0x6f, 0x6d, 0x2f, 0x63, 0x6f, 0x70, 0x79, 0x5f, 0x74, 0x72
        /*007e*/ 	.byte	0x61, 0x69, 0x74, 0x73, 0x5f, 0x73, 0x6d, 0x31, 0x30, 0x30, 0x2e, 0x68, 0x70, 0x70, 0x00
	.type		$str$25,@object
	.size		$str$25,(__unnamed_1 - $str$25)
$str$25:
        /*008d*/ 	.byte	0x28, 0x28, 0x75, 0x69, 0x6e, 0x74, 0x33, 0x32, 0x5f, 0x74, 0x28, 0x74, 0x68, 0x72, 0x65, 0x61
        /*009d*/ 	.byte	0x64, 0x49, 0x64, 0x78, 0x2e, 0x78, 0x29, 0x20, 0x2f, 0x20, 0x33, 0x32, 0x29, 0x20, 0x25, 0x20
        /*00ad*/ 	.byte	0x34, 0x29, 0x20, 0x3d, 0x3d, 0x20, 0x28, 0x28, 0x28, 0x74, 0x6d, 0x65, 0x6d, 0x5f, 0x61, 0x64
        /*00bd*/ 	.byte	0x64, 0x72, 0x20, 0x3e, 0x3e, 0x20, 0x31, 0x36, 0x29, 0x20, 0x2f, 0x20, 0x33, 0x32, 0x29, 0x20
        /*00cd*/ 	.byte	0x25, 0x20, 0x34, 0x29, 0x00
	.type		__unnamed_1,@object
	.size		__unnamed_1,(__unnamed_2 - __unnamed_1)
__unnamed_1:
        /*00d2*/ 	.byte	0x61, 0x75, 0x74, 0x6f, 0x20, 0x63, 0x75, 0x74, 0x65, 0x3a, 0x3a, 0x61, 0x73, 0x5f, 0x70, 0x6f
        /* <DEDUP_REMOVED lines=24> */
        /*0262*/ 	.byte	0x34, 0x30, 0x39, 0x36, 0x3e, 0x3e, 0x3e, 0x3e, 0x5d, 0x00
	.type		__unnamed_2,@object
	.size		__unnamed_2,(.L_2 - __unnamed_2)
__unnamed_2:
        /* <DEDUP_REMOVED lines=42> */
        /*050c*/ 	.byte	0x3e, 0x3e, 0x5d, 0x00
.L_2:


//--------------------- .nv.shared._ZN7cutlass13device_kernelINS_4gemm6kernel13GemmUniversalIN4cute5tupleIJiiiiEEENS1_10collective13CollectiveMmaINS1_46MainloopSm100TmaUmmaWarpSpecializedBlockScaledILi4ELi2ELi2ENS5_IJNS4_1CILi2EEENSA_ILi1EEESC_EEEEENS5_IJNSA_ILi256EEENSA_ILi64EEESF_EEENS5_IJNS_12float_e4m3_tENS_13float_ue8m0_tEEEENS5_IJNS5_IJlSC_lEEENS4_6LayoutINS5_IJNS5_IJNS5_IJNSA_ILi32EEENSA_ILi4EEEEEEiEEESQ_NS5_IJSC_iEEEEEENS5_IJNS5_IJNS5_IJNSA_ILi16EEESO_EEEiEEENS5_IJNS5_IJNSA_ILi0EEESC_EEENSA_ILi512EEEEEENS5_IJSW_iEEEEEEEEEEESK_S13_NS4_8TiledMMAINS4_8MMA_AtomIJNS4_27SM100_MMA_MXF8F6F4_2x1SM_SSISI_SI_fSJ_Li256ELi64ELNS4_4UMMA5MajorE0ELS18_0ELNS17_7ScaleInE0ELS19_0EEEEEENSM_INS5_IJSC_SC_SC_EEENS5_IJSW_SW_SW_EEEEENS5_IJNS4_10UnderscoreES1F_S1F_EEEEENS5_IJNS4_18SM100_TMA_2SM_LOADES1I_EEENS5_IJNS4_14ComposedLayoutINS4_7SwizzleILi3ELi4ELi3EEENS4_18smem_ptr_flag_bitsILi8EEENSM_INS5_IJNSA_ILi8EEENSA_ILi128EEEEEENS5_IJS1Q_SC_EEEEEEENSM_INS5_IJNS5_IJNS5_IJSP_SC_EEENS5_IJSN_SC_EEEEEESC_NS5_IJSO_SB_EEEEEENS5_IJNS5_IJNS5_IJSU_SY_EEESX_EEESW_NS5_IJSC_SY_EEEEEEEEEEEvNS4_8identityENS5_IJS1I_NS4_28SM100_TMA_2SM_LOAD_MULTICASTEEEES25_vS26_EENS_8epilogue10collective18CollectiveEpilogueINS2A_23Sm100TmaWarpSpecializedILi3ELi2ELi32ELb1ELb0EEEJNS5_IJS1Q_SG_SF_EEENS5_IJNSM_IS1Q_SC_EENSM_ISN_SC_EEEEENS_10bfloat16_tESL_S2J_SL_NS2A_6fusion15FusionCallbacksIS2E_NS2K_17LinearCombinationIS2J_fS2J_fLNS_15FloatRoundStyleE2EEES2F_S2I_JEEENS4_5SM1004TMEM4LOAD26SM100_TMEM_LOAD_32dp32b32xENS4_13SM90_TMA_LOADENS1K_INS1L_ILi2ELi4ELi3EEENS1N_ILi16EEENSM_INS5_IJS1P_SN_EEES1W_EEEENS4_39AutoVectorizingCopyWithAssumedAlignmentILi128EEENS4_14SM90_TMA_STOREES2Z_S31_S31_EEEvvEEEEvNT_6ParamsE --------------------------
	.section	.nv.shared._ZN7cutlass13device_kernelINS_4gemm6kernel13GemmUniversalIN4cute5tupleIJiiiiEEENS1_10collective13CollectiveMmaINS1_46MainloopSm100TmaUmmaWarpSpecializedBlockScaledILi4ELi2ELi2ENS5_IJNS4_1CILi2EEENSA_ILi1EEESC_EEEEENS5_IJNSA_ILi256EEENSA_ILi64EEESF_EEENS5_IJNS_12float_e4m3_tENS_13float_ue8m0_tEEEENS5_IJNS5_IJlSC_lEEENS4_6LayoutINS5_IJNS5_IJNS5_IJNSA_ILi32EEENSA_ILi4EEEEEEiEEESQ_NS5_IJSC_iEEEEEENS5_IJNS5_IJNS5_IJNSA_ILi16EEESO_EEEiEEENS5_IJNS5_IJNSA_ILi0EEESC_EEENSA_ILi512EEEEEENS5_IJSW_iEEEEEEEEEEESK_S13_NS4_8TiledMMAINS4_8MMA_AtomIJNS4_27SM100_MMA_MXF8F6F4_2x1SM_SSISI_SI_fSJ_Li256ELi64ELNS4_4UMMA5MajorE0ELS18_0ELNS17_7ScaleInE0ELS19_0EEEEEENSM_INS5_IJSC_SC_SC_EEENS5_IJSW_SW_SW_EEEEENS5_IJNS4_10UnderscoreES1F_S1F_EEEEENS5_IJNS4_18SM100_TMA_2SM_LOADES1I_EEENS5_IJNS4_14ComposedLayoutINS4_7SwizzleILi3ELi4ELi3EEENS4_18smem_ptr_flag_bitsILi8EEENSM_INS5_IJNSA_ILi8EEENSA_ILi128EEEEEENS5_IJS1Q_SC_EEEEEEENSM_INS5_IJNS5_IJNS5_IJSP_SC_EEENS5_IJSN_SC_EEEEEESC_NS5_IJSO_SB_EEEEEENS5_IJNS5_IJNS5_IJSU_SY_EEESX_EEESW_NS5_IJSC_SY_EEEEEEEEEEEvNS4_8identityENS5_IJS1I_NS4_28SM100_TMA_2SM_LOAD_MULTICASTEEEES25_vS26_EENS_8epilogue10collective18CollectiveEpilogueINS2A_23Sm100TmaWarpSpecializedILi3ELi2ELi32ELb1ELb0EEEJNS5_IJS1Q_SG_SF_EEENS5_IJNSM_IS1Q_SC_EENSM_ISN_SC_EEEEENS_10bfloat16_tESL_S2J_SL_NS2A_6fusion15FusionCallbacksIS2E_NS2K_17LinearCombinationIS2J_fS2J_fLNS_15FloatRoundStyleE2EEES2F_S2I_JEEENS4_5SM1004TMEM4LOAD26SM100_TMEM_LOAD_32dp32b32xENS4_13SM90_TMA_LOADENS1K_INS1L_ILi2ELi4ELi3EEENS1N_ILi16EEENSM_INS5_IJS1P_SN_EEES1W_EEEENS4_39AutoVectorizingCopyWithAssumedAlignmentILi128EEENS4_14SM90_TMA_STOREES2Z_S31_S31_EEEvvEEEEvNT_6ParamsE,"aw",@nobits
	.sectionflags	@""
	.align	16
	.zero		1024


//--------------------- .nv.shared.reserved.0     --------------------------
	.section	.nv.shared.reserved.0,"aw",@nobits
	.weak		__nv_reservedSMEM_offset_0_alias
	.size		__nv_reservedSMEM_offset_0_alias, 0, 64
	.other		__nv_reservedSMEM_offset_0_alias,@"STO_CUDA_RESERVED_SHARED STV_DEFAULT"
__nv_reservedSMEM_offset_0_alias:
	.zero		0
.nv.shared.reserved.0:
	.zero		64
	.weak		__nv_reservedSMEM_tcgen05_partition
	.type		__nv_reservedSMEM_tcgen05_partition,@object
	.size		__nv_reservedSMEM_tcgen05_partition,(.L_0 - __nv_reservedSMEM_tcgen05_partition)
__nv_reservedSMEM_tcgen05_partition:
	.zero		32
.L_0:


//--------------------- .nv.global                --------------------------
	.section	.nv.global,"aw",@nobits
.nv.global:
	.type		_ZN40_INTERNAL_401847ba_4_k_cu_7569294f_341344cute1_E,@object
	.size		_ZN40_INTERNAL_401847ba_4_k_cu_7569294f_341344cute1_E,(_ZN40_INTERNAL_401847ba_4_k_cu_7569294f_341344cuda3std3__45__cpo6cbeginE - _ZN40_INTERNAL_401847ba_4_k_cu_7569294f_341344cute1_E)
_ZN40_INTERNAL_401847ba_4_k_cu_7569294f_341344cute1_E:
	.zero		1
	.type		_ZN40_INTERNAL_401847ba_4_k_cu_7569294f_341344cuda3std3__45__cpo6cbeginE,@object
	.size		_ZN40_INTERNAL_401847ba_4_k_cu_7569294f_341344cuda3std3__45__cpo6cbeginE,(_ZN40_INTERNAL_401847ba_4_k_cu_7569294f_341344cuda3std3__48in_placeE - _ZN40_INTERNAL_401847ba_4_k_cu_7569294f_341344cuda3std3__45__cpo6cbeginE)
_ZN40_INTERNAL_401847ba_4_k_cu_7569294f_341344cuda3std3__45__cpo6cbeginE:
	.zero		1
	.type		_ZN40_INTERNAL_401847ba_4_k_cu_7569294f_341344cuda3std3__48in_placeE,@object
	.size		_ZN40_INTERNAL_401847ba_4_k_cu_7569294f_341344cuda3std3__48in_placeE,(_ZN40_INTERNAL_401847ba_4_k_cu_7569294f_341344cuda3std6ranges3__45__cpo9iter_moveE - _ZN40_INTERNAL_401847ba_4_k_cu_7569294f_341344cuda3std3__48in_placeE)
_ZN40_INTERNAL_401847ba_4_k_cu_7569294f_341344cuda3std3__48in_placeE:
	.zero		1
	.type		_ZN40_INTERNAL_401847ba_4_k_cu_7569294f_341344cuda3std6ranges3__45__cpo9iter_moveE,@object
	.size		_ZN40_INTERNAL_401847ba_4_k_cu_7569294f_341344cuda3std6ranges3__45__cpo9iter_moveE,(_ZN40_INTERNAL_401847ba_4_k_cu_7569294f_341344cuda3std3__45__cpo5beginE - _ZN40_INTERNAL_401847ba_4_k_cu_7569294f_341344cuda3std6ranges3__45__cpo9iter_moveE)
_ZN40_INTERNAL_401847ba_4_k_cu_7569294f_341344cuda3std6ranges3__45__cpo9iter_moveE:
	.zero		1
	.type		_ZN40_INTERNAL_401847ba_4_k_cu_7569294f_341344cuda3std3__45__cpo5beginE,@object
	.size		_ZN40_INTERNAL_401847ba_4_k_cu_7569294f_341344cuda3std3__45__cpo5beginE,(_ZN40_INTERNAL_401847ba_4_k_cu_7569294f_341344cuda3std3__442_GLOBAL__N__401847ba_4_k_cu_7569294f_341346ignoreE - _ZN40_INTERNAL_401847ba_4_k_cu_7569294f_341344cuda3std3__45__cpo5beginE)
_ZN40_INTERNAL_401847ba_4_k_cu_7569294f_341344cuda3std3__45__cpo5beginE:
	.zero		1
	.type		_ZN40_INTERNAL_401847ba_4_k_cu_7569294f_341344cuda3std3__442_GLOBAL__N__401847ba_4_k_cu_7569294f_341346ignoreE,@object
	.size		_ZN40_INTERNAL_401847ba_4_k_cu_7569294f_341344cuda3std3__442_GLOBAL__N__401847ba_4_k_cu_7569294f_341346ignoreE,(_ZN40_INTERNAL_401847ba_4_k_cu_7569294f_341344cute7productE - _ZN40_INTERNAL_401847ba_4_k_cu_7569294f_341344cuda3std3__442_GLOBAL__N__401847ba_4_k_cu_7569294f_341346ignoreE)
_ZN40_INTERNAL_401847ba_4_k_cu_7569294f_341344cuda3std3__442_GLOBAL__N__401847ba_4_k_cu_7569294f_341346ignoreE:
	.zero		1
	.type		_ZN40_INTERNAL_401847ba_4_k_cu_7569294f_341344cute7productE,@object
	.size		_ZN40_INTERNAL_401847ba_4_k_cu_7569294f_341344cute7productE,(_ZN40_INTERNAL_401847ba_4_k_cu_7569294f_341344cuda3std3__45__cpo3endE - _ZN40_INTERNAL_401847ba_4_k_cu_7569294f_341344cute7productE)
_ZN40_INTERNAL_401847ba_4_k_cu_7569294f_341344cute7productE:
	.zero		1
	.type		_ZN40_INTERNAL_401847ba_4_k_cu_7569294f_341344cuda3std3__45__cpo3endE,@object
	.size		_ZN40_INTERNAL_401847ba_4_k_cu_7569294f_341344cuda3std3__45__cpo3endE,(_ZN40_INTERNAL_401847ba_4_k_cu_7569294f_341344cuda3std3__419piecewise_constructE - _ZN40_INTERNAL_401847ba_4_k_cu_7569294f_341344cuda3std3__45__cpo3endE)
_ZN40_INTERNAL_401847ba_4_k_cu_7569294f_341344cuda3std3__45__cpo3endE:
	.zero		1
	.type		_ZN40_INTERNAL_401847ba_4_k_cu_7569294f_341344cuda3std3__419piecewise_constructE,@object
	.size		_ZN40_INTERNAL_401847ba_4_k_cu_7569294f_341344cuda3std3__419piecewise_constructE,(_ZN40_INTERNAL_401847ba_4_k_cu_7569294f_341344cuda3std3__45__cpo4cendE - _ZN40_INTERNAL_401847ba_4_k_cu_7569294f_341344cuda3std3__419piecewise_constructE)
_ZN40_INTERNAL_401847ba_4_k_cu_7569294f_341344cuda3std3__419piecewise_constructE:
	.zero		1
	.type		_ZN40_INTERNAL_401847ba_4_k_cu_7569294f_341344cuda3std3__45__cpo4cendE,@object
	.size		_ZN40_INTERNAL_401847ba_4_k_cu_7569294f_341344cuda3std3__45__cpo4cendE,(_ZN40_INTERNAL_401847ba_4_k_cu_7569294f_341344cuda3std6ranges3__45__cpo4swapE - _ZN40_INTERNAL_401847ba_4_k_cu_7569294f_341344cuda3std3__45__cpo4cendE)
_ZN40_INTERNAL_401847ba_4_k_cu_7569294f_341344cuda3std3__45__cpo4cendE:
	.zero		1
	.type		_ZN40_INTERNAL_401847ba_4_k_cu_7569294f_341344cuda3std6ranges3__45__cpo4swapE,@object
	.size		_ZN40_INTERNAL_401847ba_4_k_cu_7569294f_341344cuda3std6ranges3__45__cpo4swapE,(.L_10 - _ZN40_INTERNAL_401847ba_4_k_cu_7569294f_341344cuda3std6ranges3__45__cpo4swapE)
_ZN40_INTERNAL_401847ba_4_k_cu_7569294f_341344cuda3std6ranges3__45__cpo4swapE:
	.zero		1
.L_10:


//--------------------- .nv.constant0._ZN7cutlass13device_kernelINS_4gemm6kernel13GemmUniversalIN4cute5tupleIJiiiiEEENS1_10collective13CollectiveMmaINS1_46MainloopSm100TmaUmmaWarpSpecializedBlockScaledILi4ELi2ELi2ENS5_IJNS4_1CILi2EEENSA_ILi1EEESC_EEEEENS5_IJNSA_ILi256EEENSA_ILi64EEESF_EEENS5_IJNS_12float_e4m3_tENS_13float_ue8m0_tEEEENS5_IJNS5_IJlSC_lEEENS4_6LayoutINS5_IJNS5_IJNS5_IJNSA_ILi32EEENSA_ILi4EEEEEEiEEESQ_NS5_IJSC_iEEEEEENS5_IJNS5_IJNS5_IJNSA_ILi16EEESO_EEEiEEENS5_IJNS5_IJNSA_ILi0EEESC_EEENSA_ILi512EEEEEENS5_IJSW_iEEEEEEEEEEESK_S13_NS4_8TiledMMAINS4_8MMA_AtomIJNS4_27SM100_MMA_MXF8F6F4_2x1SM_SSISI_SI_fSJ_Li256ELi64ELNS4_4UMMA5MajorE0ELS18_0ELNS17_7ScaleInE0ELS19_0EEEEEENSM_INS5_IJSC_SC_SC_EEENS5_IJSW_SW_SW_EEEEENS5_IJNS4_10UnderscoreES1F_S1F_EEEEENS5_IJNS4_18SM100_TMA_2SM_LOADES1I_EEENS5_IJNS4_14ComposedLayoutINS4_7SwizzleILi3ELi4ELi3EEENS4_18smem_ptr_flag_bitsILi8EEENSM_INS5_IJNSA_ILi8EEENSA_ILi128EEEEEENS5_IJS1Q_SC_EEEEEEENSM_INS5_IJNS5_IJNS5_IJSP_SC_EEENS5_IJSN_SC_EEEEEESC_NS5_IJSO_SB_EEEEEENS5_IJNS5_IJNS5_IJSU_SY_EEESX_EEESW_NS5_IJSC_SY_EEEEEEEEEEEvNS4_8identityENS5_IJS1I_NS4_28SM100_TMA_2SM_LOAD_MULTICASTEEEES25_vS26_EENS_8epilogue10collective18CollectiveEpilogueINS2A_23Sm100TmaWarpSpecializedILi3ELi2ELi32ELb1ELb0EEEJNS5_IJS1Q_SG_SF_EEENS5_IJNSM_IS1Q_SC_EENSM_ISN_SC_EEEEENS_10bfloat16_tESL_S2J_SL_NS2A_6fusion15FusionCallbacksIS2E_NS2K_17LinearCombinationIS2J_fS2J_fLNS_15FloatRoundStyleE2EEES2F_S2I_JEEENS4_5SM1004TMEM4LOAD26SM100_TMEM_LOAD_32dp32b32xENS4_13SM90_TMA_LOADENS1K_INS1L_ILi2ELi4ELi3EEENS1N_ILi16EEENSM_INS5_IJS1P_SN_EEES1W_EEEENS4_39AutoVectorizingCopyWithAssumedAlignmentILi128EEENS4_14SM90_TMA_STOREES2Z_S31_S31_EEEvvEEEEvNT_6ParamsE --------------------------
	.section	.nv.constant0._ZN7cutlass13device_kernelINS_4gemm6kernel13GemmUniversalIN4cute5tupleIJiiiiEEENS1_10collective13CollectiveMmaINS1_46MainloopSm100TmaUmmaWarpSpecializedBlockScaledILi4ELi2ELi2ENS5_IJNS4_1CILi2EEENSA_ILi1EEESC_EEEEENS5_IJNSA_ILi256EEENSA_ILi64EEESF_EEENS5_IJNS_12float_e4m3_tENS_13float_ue8m0_tEEEENS5_IJNS5_IJlSC_lEEENS4_6LayoutINS5_IJNS5_IJNS5_IJNSA_ILi32EEENSA_ILi4EEEEEEiEEESQ_NS5_IJSC_iEEEEEENS5_IJNS5_IJNS5_IJNSA_ILi16EEESO_EEEiEEENS5_IJNS5_IJNSA_ILi0EEESC_EEENSA_ILi512EEEEEENS5_IJSW_iEEEEEEEEEEESK_S13_NS4_8TiledMMAINS4_8MMA_AtomIJNS4_27SM100_MMA_MXF8F6F4_2x1SM_SSISI_SI_fSJ_Li256ELi64ELNS4_4UMMA5MajorE0ELS18_0ELNS17_7ScaleInE0ELS19_0EEEEEENSM_INS5_IJSC_SC_SC_EEENS5_IJSW_SW_SW_EEEEENS5_IJNS4_10UnderscoreES1F_S1F_EEEEENS5_IJNS4_18SM100_TMA_2SM_LOADES1I_EEENS5_IJNS4_14ComposedLayoutINS4_7SwizzleILi3ELi4ELi3EEENS4_18smem_ptr_flag_bitsILi8EEENSM_INS5_IJNSA_ILi8EEENSA_ILi128EEEEEENS5_IJS1Q_SC_EEEEEEENSM_INS5_IJNS5_IJNS5_IJSP_SC_EEENS5_IJSN_SC_EEEEEESC_NS5_IJSO_SB_EEEEEENS5_IJNS5_IJNS5_IJSU_SY_EEESX_EEESW_NS5_IJSC_SY_EEEEEEEEEEEvNS4_8identityENS5_IJS1I_NS4_28SM100_TMA_2SM_LOAD_MULTICASTEEEES25_vS26_EENS_8epilogue10collective18CollectiveEpilogueINS2A_23Sm100TmaWarpSpecializedILi3ELi2ELi32ELb1ELb0EEEJNS5_IJS1Q_SG_SF_EEENS5_IJNSM_IS1Q_SC_EENSM_ISN_SC_EEEEENS_10bfloat16_tESL_S2J_SL_NS2A_6fusion15FusionCallbacksIS2E_NS2K_17LinearCombinationIS2J_fS2J_fLNS_15FloatRoundStyleE2EEES2F_S2I_JEEENS4_5SM1004TMEM4LOAD26SM100_TMEM_LOAD_32dp32b32xENS4_13SM90_TMA_LOADENS1K_INS1L_ILi2ELi4ELi3EEENS1N_ILi16EEENSM_INS5_IJS1P_SN_EEES1W_EEEENS4_39AutoVectorizingCopyWithAssumedAlignmentILi128EEENS4_14SM90_TMA_STOREES2Z_S31_S31_EEEvvEEEEvNT_6ParamsE,"a",@progbits
	.sectionflags	@""
	.align	4
.nv.constant0._ZN7cutlass13device_kernelINS_4gemm6kernel13GemmUniversalIN4cute5tupleIJiiiiEEENS1_10collective13CollectiveMmaINS1_46MainloopSm100TmaUmmaWarpSpecializedBlockScaledILi4ELi2ELi2ENS5_IJNS4_1CILi2EEENSA_ILi1EEESC_EEEEENS5_IJNSA_ILi256EEENSA_ILi64EEESF_EEENS5_IJNS_12float_e4m3_tENS_13float_ue8m0_tEEEENS5_IJNS5_IJlSC_lEEENS4_6LayoutINS5_IJNS5_IJNS5_IJNSA_ILi32EEENSA_ILi4EEEEEEiEEESQ_NS5_IJSC_iEEEEEENS5_IJNS5_IJNS5_IJNSA_ILi16EEESO_EEEiEEENS5_IJNS5_IJNSA_ILi0EEESC_EEENSA_ILi512EEEEEENS5_IJSW_iEEEEEEEEEEESK_S13_NS4_8TiledMMAINS4_8MMA_AtomIJNS4_27SM100_MMA_MXF8F6F4_2x1SM_SSISI_SI_fSJ_Li256ELi64ELNS4_4UMMA5MajorE0ELS18_0ELNS17_7ScaleInE0ELS19_0EEEEEENSM_INS5_IJSC_SC_SC_EEENS5_IJSW_SW_SW_EEEEENS5_IJNS4_10UnderscoreES1F_S1F_EEEEENS5_IJNS4_18SM100_TMA_2SM_LOADES1I_EEENS5_IJNS4_14ComposedLayoutINS4_7SwizzleILi3ELi4ELi3EEENS4_18smem_ptr_flag_bitsILi8EEENSM_INS5_IJNSA_ILi8EEENSA_ILi128EEEEEENS5_IJS1Q_SC_EEEEEEENSM_INS5_IJNS5_IJNS5_IJSP_SC_EEENS5_IJSN_SC_EEEEEESC_NS5_IJSO_SB_EEEEEENS5_IJNS5_IJNS5_IJSU_SY_EEESX_EEESW_NS5_IJSC_SY_EEEEEEEEEEEvNS4_8identityENS5_IJS1I_NS4_28SM100_TMA_2SM_LOAD_MULTICASTEEEES25_vS26_EENS_8epilogue10collective18CollectiveEpilogueINS2A_23Sm100TmaWarpSpecializedILi3ELi2ELi32ELb1ELb0EEEJNS5_IJS1Q_SG_SF_EEENS5_IJNSM_IS1Q_SC_EENSM_ISN_SC_EEEEENS_10bfloat16_tESL_S2J_SL_NS2A_6fusion15FusionCallbacksIS2E_NS2K_17LinearCombinationIS2J_fS2J_fLNS_15FloatRoundStyleE2EEES2F_S2I_JEEENS4_5SM1004TMEM4LOAD26SM100_TMEM_LOAD_32dp32b32xENS4_13SM90_TMA_LOADENS1K_INS1L_ILi2ELi4ELi3EEENS1N_ILi16EEENSM_INS5_IJS1P_SN_EEES1W_EEEENS4_39AutoVectorizingCopyWithAssumedAlignmentILi128EEENS4_14SM90_TMA_STOREES2Z_S31_S31_EEEvvEEEEvNT_6ParamsE:
	.zero		3968


//--------------------- SYMBOLS --------------------------

	.type		.nv.reservedSmem.offset0,@object
	.size		.nv.reservedSmem.offset0,0x4
	.type		.nv.reservedSmem.cap,@object
	.size		.nv.reservedSmem.cap,0x4
	.type		__assertfail,@function
